	.target	sm_90a

	.elftype	@"ET_EXEC"


//--------------------- .note.nv.tkinfo           --------------------------
	.section	.note.nv.tkinfo,"",@"SHT_NOTE"
	.sectionflags	@"SHF_NOTE_NV_TKINFO"
	.tkinfo
        /*0018*/ 	.word	0x00000002
        /*0030*/ 	.string	""
        /*0030*/ 	.string	"ptxas"
        /*0030*/ 	.string	"Cuda compilation tools, release 13.0, V13.0.88"
        /*0030*/ 	.string	"Build cuda_13.0.r13.0/compiler.36424714_0"
        /*0030*/ 	.string	"-arch sm_90a -m 64 "



//--------------------- .note.nv.cuinfo           --------------------------
	.section	.note.nv.cuinfo,"",@"SHT_NOTE"
	.sectionflags	@"SHF_NOTE_NV_CUINFO"
        /*0018*/ 	.short	0x0002
        /*001a*/ 	.short	0x005a
        /*001c*/ 	.short	0x0082
	.zero		2


//--------------------- .nv.info                  --------------------------
	.section	.nv.info,"",@"SHT_CUDA_INFO"
	.align	4


	//----- nvinfo : EIATTR_REGCOUNT
	.align		4
        /*0000*/ 	.byte	0x04, 0x2f
        /*0002*/ 	.short	(.L_15 - .L_14)
	.align		4
.L_14:
        /*0004*/ 	.word	index@(_ZN7cutlass13device_kernelINS_4gemm6kernel13GemmUniversalIN4cute5tupleIJiiiiEEENS1_10collective13CollectiveMmaINS1_34MainloopSm90TmaGmmaWarpSpecializedILi3ENS5_IJNS4_1CILi1EEESB_SB_EEENS1_32KernelTmaWarpSpecializedPingpongEEENS5_IJNSA_ILi64EEESF_SF_EEENS_6half_tENS5_IJlSB_lEEESH_SI_NS4_8TiledMMAINS4_8MMA_AtomIJNS4_4SM904GMMA25MMA_64x64x16_F32F16F16_SSILNSM_5MajorE0ELSO_0ELNSM_7ScaleInE1ELSP_1EEEEEENS4_6LayoutISC_NS5_IJNSA_ILi0EEEST_ST_EEEEENS5_IJNS4_10UnderscoreESW_SW_EEEEENS4_13SM90_TMA_LOADENS4_14ComposedLayoutINS4_7SwizzleILi3ELi4ELi3EEENS4_18smem_ptr_flag_bitsILi16EEENSS_INS5_IJNSA_ILi8EEESF_EEENS5_IJSF_SB_EEEEEEEvNS4_8identityESZ_S19_vS1A_EENS_8epilogue10collective6detail29Sm90TmaWarpSpecializedAdapterINS1D_15DefaultEpilogueISH_SI_SI_NS1C_6thread17LinearCombinationISH_Li1EffLNS1H_9ScaleType4KindE0ELNS_15FloatRoundStyleE2ESH_EENS1_15EpilogueDefaultEEEEEvvEEEEvNT_6ParamsE)
        /*0008*/ 	.word	0x000000a8


	//----- nvinfo : EIATTR_FRAME_SIZE
	.align		4
.L_15:
        /*000c*/ 	.byte	0x04, 0x11
        /*000e*/ 	.short	(.L_17 - .L_16)
	.align		4
.L_16:
        /*0010*/ 	.word	index@(_ZN7cutlass13device_kernelINS_4gemm6kernel13GemmUniversalIN4cute5tupleIJiiiiEEENS1_10collective13CollectiveMmaINS1_34MainloopSm90TmaGmmaWarpSpecializedILi3ENS5_IJNS4_1CILi1EEESB_SB_EEENS1_32KernelTmaWarpSpecializedPingpongEEENS5_IJNSA_ILi64EEESF_SF_EEENS_6half_tENS5_IJlSB_lEEESH_SI_NS4_8TiledMMAINS4_8MMA_AtomIJNS4_4SM904GMMA25MMA_64x64x16_F32F16F16_SSILNSM_5MajorE0ELSO_0ELNSM_7ScaleInE1ELSP_1EEEEEENS4_6LayoutISC_NS5_IJNSA_ILi0EEEST_ST_EEEEENS5_IJNS4_10UnderscoreESW_SW_EEEEENS4_13SM90_TMA_LOADENS4_14ComposedLayoutINS4_7SwizzleILi3ELi4ELi3EEENS4_18smem_ptr_flag_bitsILi16EEENSS_INS5_IJNSA_ILi8EEESF_EEENS5_IJSF_SB_EEEEEEEvNS4_8identityESZ_S19_vS1A_EENS_8epilogue10collective6detail29Sm90TmaWarpSpecializedAdapterINS1D_15DefaultEpilogueISH_SI_SI_NS1C_6thread17LinearCombinationISH_Li1EffLNS1H_9ScaleType4KindE0ELNS_15FloatRoundStyleE2ESH_EENS1_15EpilogueDefaultEEEEEvvEEEEvNT_6ParamsE)
        /*0014*/ 	.word	0x00000008


	//----- nvinfo : EIATTR_MIN_STACK_SIZE
	.align		4
.L_17:
        /*0018*/ 	.byte	0x04, 0x12
        /*001a*/ 	.short	(.L_19 - .L_18)
	.align		4
.L_18:
        /*001c*/ 	.word	index@(_ZN7cutlass13device_kernelINS_4gemm6kernel13GemmUniversalIN4cute5tupleIJiiiiEEENS1_10collective13CollectiveMmaINS1_34MainloopSm90TmaGmmaWarpSpecializedILi3ENS5_IJNS4_1CILi1EEESB_SB_EEENS1_32KernelTmaWarpSpecializedPingpongEEENS5_IJNSA_ILi64EEESF_SF_EEENS_6half_tENS5_IJlSB_lEEESH_SI_NS4_8TiledMMAINS4_8MMA_AtomIJNS4_4SM904GMMA25MMA_64x64x16_F32F16F16_SSILNSM_5MajorE0ELSO_0ELNSM_7ScaleInE1ELSP_1EEEEEENS4_6LayoutISC_NS5_IJNSA_ILi0EEEST_ST_EEEEENS5_IJNS4_10UnderscoreESW_SW_EEEEENS4_13SM90_TMA_LOADENS4_14ComposedLayoutINS4_7SwizzleILi3ELi4ELi3EEENS4_18smem_ptr_flag_bitsILi16EEENSS_INS5_IJNSA_ILi8EEESF_EEENS5_IJSF_SB_EEEEEEEvNS4_8identityESZ_S19_vS1A_EENS_8epilogue10collective6detail29Sm90TmaWarpSpecializedAdapterINS1D_15DefaultEpilogueISH_SI_SI_NS1C_6thread17LinearCombinationISH_Li1EffLNS1H_9ScaleType4KindE0ELNS_15FloatRoundStyleE2ESH_EENS1_15EpilogueDefaultEEEEEvvEEEEvNT_6ParamsE)
        /*0020*/ 	.word	0x00000008
.L_19:


//--------------------- .nv.compat                --------------------------
	.section	.nv.compat,"",@"SHT_CUDA_COMPAT_INFO"
	.align	4
        /*0000*/ 	.byte	0x02, 0x09, 0x01, 0x00, 0x02, 0x02, 0x04, 0x00, 0x02, 0x05, 0x05, 0x00, 0x03, 0x07, 0x01, 0x01
        /*0010*/ 	.byte	0x02, 0x03, 0x01, 0x00, 0x02, 0x06, 0x01, 0x00, 0x04, 0x0b, 0x08, 0x00, 0x00, 0x00, 0x00, 0x00
        /*0020*/ 	.byte	0x00, 0x00, 0x00, 0x00


//--------------------- .nv.info._ZN7cutlass13device_kernelINS_4gemm6kernel13GemmUniversalIN4cute5tupleIJiiiiEEENS1_10collective13CollectiveMmaINS1_34MainloopSm90TmaGmmaWarpSpecializedILi3ENS5_IJNS4_1CILi1EEESB_SB_EEENS1_32KernelTmaWarpSpecializedPingpongEEENS5_IJNSA_ILi64EEESF_SF_EEENS_6half_tENS5_IJlSB_lEEESH_SI_NS4_8TiledMMAINS4_8MMA_AtomIJNS4_4SM904GMMA25MMA_64x64x16_F32F16F16_SSILNSM_5MajorE0ELSO_0ELNSM_7ScaleInE1ELSP_1EEEEEENS4_6LayoutISC_NS5_IJNSA_ILi0EEEST_ST_EEEEENS5_IJNS4_10UnderscoreESW_SW_EEEEENS4_13SM90_TMA_LOADENS4_14ComposedLayoutINS4_7SwizzleILi3ELi4ELi3EEENS4_18smem_ptr_flag_bitsILi16EEENSS_INS5_IJNSA_ILi8EEESF_EEENS5_IJSF_SB_EEEEEEEvNS4_8identityESZ_S19_vS1A_EENS_8epilogue10collective6detail29Sm90TmaWarpSpecializedAdapterINS1D_15DefaultEpilogueISH_SI_SI_NS1C_6thread17LinearCombinationISH_Li1EffLNS1H_9ScaleType4KindE0ELNS_15FloatRoundStyleE2ESH_EENS1_15EpilogueDefaultEEEEEvvEEEEvNT_6ParamsE --------------------------
	.section	.nv.info._ZN7cutlass13device_kernelINS_4gemm6kernel13GemmUniversalIN4cute5tupleIJiiiiEEENS1_10collective13CollectiveMmaINS1_34MainloopSm90TmaGmmaWarpSpecializedILi3ENS5_IJNS4_1CILi1EEESB_SB_EEENS1_32KernelTmaWarpSpecializedPingpongEEENS5_IJNSA_ILi64EEESF_SF_EEENS_6half_tENS5_IJlSB_lEEESH_SI_NS4_8TiledMMAINS4_8MMA_AtomIJNS4_4SM904GMMA25MMA_64x64x16_F32F16F16_SSILNSM_5MajorE0ELSO_0ELNSM_7ScaleInE1ELSP_1EEEEEENS4_6LayoutISC_NS5_IJNSA_ILi0EEEST_ST_EEEEENS5_IJNS4_10UnderscoreESW_SW_EEEEENS4_13SM90_TMA_LOADENS4_14ComposedLayoutINS4_7SwizzleILi3ELi4ELi3EEENS4_18smem_ptr_flag_bitsILi16EEENSS_INS5_IJNSA_ILi8EEESF_EEENS5_IJSF_SB_EEEEEEEvNS4_8identityESZ_S19_vS1A_EENS_8epilogue10collective6detail29Sm90TmaWarpSpecializedAdapterINS1D_15DefaultEpilogueISH_SI_SI_NS1C_6thread17LinearCombinationISH_Li1EffLNS1H_9ScaleType4KindE0ELNS_15FloatRoundStyleE2ESH_EENS1_15EpilogueDefaultEEEEEvvEEEEvNT_6ParamsE,"",@"SHT_CUDA_INFO"
	.sectionflags	@""
	.align	4


	//----- nvinfo : EIATTR_CUDA_API_VERSION
	.align		4
        /*0000*/ 	.byte	0x04, 0x37
        /*0002*/ 	.short	(.L_21 - .L_20)
.L_20:
        /*0004*/ 	.word	0x00000082


	//----- nvinfo : EIATTR_KPARAM_INFO
	.align		4
.L_21:
        /*0008*/ 	.byte	0x04, 0x17
        /*000a*/ 	.short	(.L_23 - .L_22)
.L_22:
        /*000c*/ 	.word	0x00000000
        /*0010*/ 	.short	0x0000
        /*0012*/ 	.short	0x0070
        /*0014*/ 	.byte	0x00, 0xf0, 0x01, 0x10


	//----- nvinfo : EIATTR_SPARSE_MMA_MASK
	.align		4
.L_23:
        /*0018*/ 	.byte	0x03, 0x50
        /*001a*/ 	.short	0x0000


	//----- nvinfo : EIATTR_MAXREG_COUNT
	.align		4
        /*001c*/ 	.byte	0x03, 0x1b
        /*001e*/ 	.short	0x00a8


	//----- nvinfo : EIATTR_NUM_BARRIERS
	.align		4
        /*0020*/ 	.byte	0x02, 0x4c
        /*0022*/ 	.byte	0x01
	.zero		1


	//----- nvinfo : EIATTR_EXTERNS
	.align		4
        /*0024*/ 	.byte	0x04, 0x0f
        /*0026*/ 	.short	(.L_25 - .L_24)


	//   ....[0]....
	.align		4
.L_24:
        /*0028*/ 	.word	index@(__assertfail)


	//----- nvinfo : EIATTR_ANNOTATIONS
	.align		4
.L_25:
        /*002c*/ 	.byte	0x04, 0x55
        /*002e*/ 	.short	(.L_27 - .L_26)


	//   ....[0]....
.L_26:
        /*0030*/ 	.word	0x00000001
        /*0034*/ 	.byte	0xb0, 0x0a, 0x00, 0x00, 0x01, 0x00, 0x00, 0x00, 0xd0, 0x42, 0x00, 0x00, 0x01, 0x00, 0x00, 0x00
        /*0044*/ 	.byte	0xc0, 0x4e, 0x00, 0x00


	//----- nvinfo : EIATTR_MERCURY_ISA_VERSION
	.align		4
.L_27:
        /*0048*/ 	.byte	0x03, 0x5f
        /*004a*/ 	.short	0x0101


	//----- nvinfo : EIATTR_INT_WARP_WIDE_INSTR_OFFSETS
	.align		4
        /*004c*/ 	.byte	0x04, 0x31
        /*004e*/ 	.short	(.L_29 - .L_28)


	//   ....[0]....
.L_28:
        /*0050*/ 	.word	0x000003c0


	//   ....[1]....
        /*0054*/ 	.word	0x000003e0


	//   ....[2]....
        /*0058*/ 	.word	0x00000460


	//   ....[3]....
        /*005c*/ 	.word	0x00000470


	//   ....[4]....
        /*0060*/ 	.word	0x00000480


	//   ....[5]....
        /*0064*/ 	.word	0x000004a0


	//   ....[6]....
        /*0068*/ 	.word	0x00000530


	//   ....[7]....
        /*006c*/ 	.word	0x00000550


	//----- nvinfo : EIATTR_COOP_GROUP_MASK_REGIDS
	.align		4
.L_29:
        /*0070*/ 	.byte	0x04, 0x29
        /*0072*/ 	.short	(.L_31 - .L_30)


	//   ....[0]....
.L_30:
        /*0074*/ 	.word	0xffffffff


	//   ....[1]....
        /*0078*/ 	.word	0xffffffff


	//   ....[2]....
        /*007c*/ 	.word	0xffffffff


	//   ....[3]....
        /*0080*/ 	.word	0xffffffff


	//   ....[4]....
        /*0084*/ 	.word	0xffffffff


	//   ....[5]....
        /*0088*/ 	.word	0xffffffff


	//----- nvinfo : EIATTR_COOP_GROUP_INSTR_OFFSETS
	.align		4
.L_31:
        /*008c*/ 	.byte	0x04, 0x28
        /*008e*/ 	.short	(.L_33 - .L_32)


	//   ....[0]....
.L_32:
        /*0090*/ 	.word	0x00000070


	//   ....[1]....
        /*0094*/ 	.word	0x00000080


	//   ....[2]....
        /*0098*/ 	.word	0x00000140


	//   ....[3]....
        /*009c*/ 	.word	0x000002b0


	//   ....[4]....
        /*00a0*/ 	.word	0x000002f0


	//   ....[5]....
        /*00a4*/ 	.word	0x00000340


	//----- nvinfo : EIATTR_REG_RECONFIG
	.align		4
.L_33:
        /*00a8*/ 	.byte	0x01, 0x54
	.zero		2


	//----- nvinfo : EIATTR_SYSCALL_OFFSETS
	.align		4
        /*00ac*/ 	.byte	0x04, 0x46
        /*00ae*/ 	.short	(.L_35 - .L_34)


	//   ....[0]....
.L_34:
        /*00b0*/ 	.word	0x000015e0


	//----- nvinfo : EIATTR_MBARRIER_INSTR_OFFSETS
	.align		4
.L_35:
        /*00b4*/ 	.byte	0x04, 0x39
        /*00b6*/ 	.short	(.L_37 - .L_36)


	//   ....[0]....
.L_36:
        /*00b8*/ 	.word	0x00000240
        /*00bc*/ 	.word	0x000000ff
        /*00c0*/ 	.word	0x00000000
        /*00c4*/ 	.short	0x0100
        /*00c6*/ 	.byte	0x08
	.zero		1


	//   ....[1]....
        /*00c8*/ 	.word	0x00000250
        /*00cc*/ 	.word	0x000000ff
        /*00d0*/ 	.word	0x00000018
        /*00d4*/ 	.short	0x0100
        /*00d6*/ 	.byte	0x08
	.zero		1


	//   ....[2]....
        /*00d8*/ 	.word	0x00000260
        /*00dc*/ 	.word	0x000000ff
        /*00e0*/ 	.word	0x00000008
        /*00e4*/ 	.short	0x0100
        /*00e6*/ 	.byte	0x08
	.zero		1


	//   ....[3]....
        /*00e8*/ 	.word	0x00000270
        /*00ec*/ 	.word	0x000000ff
        /*00f0*/ 	.word	0x00000020
        /*00f4*/ 	.short	0x0100
        /*00f6*/ 	.byte	0x08
	.zero		1


	//   ....[4]....
        /*00f8*/ 	.word	0x00000280
        /*00fc*/ 	.word	0x000000ff
        /*0100*/ 	.word	0x00000010
        /*0104*/ 	.short	0x0100
        /*0106*/ 	.byte	0x08
	.zero		1


	//   ....[5]....
        /*0108*/ 	.word	0x00000290
        /*010c*/ 	.word	0x000000ff
        /*0110*/ 	.word	0x00000028
        /*0114*/ 	.short	0x0100
        /*0116*/ 	.byte	0x08
	.zero		1


	//   ....[6]....
        /*0118*/ 	.word	0x00000590
        /*011c*/ 	.word	0x000000ff
        /*0120*/ 	.word	0x00000060
        /*0124*/ 	.short	0x0100
        /*0126*/ 	.byte	0x08
	.zero		1


	//   ....[7]....
        /*0128*/ 	.word	0x00000600
        /*012c*/ 	.word	0x000000ff
        /*0130*/ 	.word	0x00000068
        /*0134*/ 	.short	0x0100
        /*0136*/ 	.byte	0x08
	.zero		1


	//   ....[8]....
        /*0138*/ 	.word	0x00000620
        /*013c*/ 	.word	0x000000ff
        /*0140*/ 	.word	0x00000040
        /*0144*/ 	.short	0x0100
        /*0146*/ 	.byte	0x09
	.zero		1


	//   ....[9]....
        /*0148*/ 	.word	0x00000630
        /*014c*/ 	.word	0x000000ff
        /*0150*/ 	.word	0x00000048
        /*0154*/ 	.short	0x0100
        /*0156*/ 	.byte	0x09
	.zero		1


	//   ....[10]....
        /*0158*/ 	.word	0x00000640
        /*015c*/ 	.word	0x000000ff
        /*0160*/ 	.word	0x00000050
        /*0164*/ 	.short	0x0100
        /*0166*/ 	.byte	0x09
	.zero		1


	//   ....[11]....
        /*0168*/ 	.word	0x00000650
        /*016c*/ 	.word	0x000000ff
        /*0170*/ 	.word	0x00000058
        /*0174*/ 	.short	0x0100
        /*0176*/ 	.byte	0x09
	.zero		1


	//   ....[12]....
        /*0178*/ 	.word	0x000014c0
        /*017c*/ 	.word	0x0000003d
        /*0180*/ 	.word	0x00000000
        /*0184*/ 	.short	0x010a
        /*0186*/ 	.byte	0x2a
	.zero		1


	//   ....[13]....
        /*0188*/ 	.word	0x00001660
        /*018c*/ 	.word	0x00000003
        /*0190*/ 	.word	0x00000000
        /*0194*/ 	.short	0x010a
        /*0196*/ 	.byte	0x3f
	.zero		1


	//   ....[14]....
        /*0198*/ 	.word	0x000016a0
        /*019c*/ 	.word	0x00000003
        /*01a0*/ 	.word	0x00000000
        /*01a4*/ 	.short	0x010a
        /*01a6*/ 	.byte	0x3f
	.zero		1


	//   ....[15]....
        /*01a8*/ 	.word	0x000019a0
        /*01ac*/ 	.word	0x000000ff
        /*01b0*/ 	.word	0x00000000
        /*01b4*/ 	.short	0x010a
        /*01b6*/ 	.byte	0x04
	.zero		1


	//   ....[16]....
        /*01b8*/ 	.word	0x000019e0
        /*01bc*/ 	.word	0x000000ff
        /*01c0*/ 	.word	0x00000000
        /*01c4*/ 	.short	0x010a
        /*01c6*/ 	.byte	0x04
	.zero		1


	//   ....[17]....
        /*01c8*/ 	.word	0x00001c40
        /*01cc*/ 	.word	0x000000ff
        /*01d0*/ 	.word	0x00000000
        /*01d4*/ 	.short	0x0101
        /*01d6*/ 	.byte	0x04
	.zero		1


	//   ....[18]....
        /*01d8*/ 	.word	0x00001d30
        /*01dc*/ 	.word	0x0000003e
        /*01e0*/ 	.word	0x00000000
        /*01e4*/ 	.short	0x0101
        /*01e6*/ 	.byte	0x2f
	.zero		1


	//   ....[19]....
        /*01e8*/ 	.word	0x00001e00
        /*01ec*/ 	.word	0x000000ff
        /*01f0*/ 	.word	0x00000000
        /*01f4*/ 	.short	0x0101
        /*01f6*/ 	.byte	0x06
	.zero		1


	//   ....[20]....
        /*01f8*/ 	.word	0x00001eb0
        /*01fc*/ 	.word	0x0000003d
        /*0200*/ 	.word	0x00000010
        /*0204*/ 	.short	0x010a
        /*0206*/ 	.byte	0x2a
	.zero		1


	//   ....[21]....
        /*0208*/ 	.word	0x000042f0
        /*020c*/ 	.word	0x00000040
        /*0210*/ 	.word	0x00000000
        /*0214*/ 	.short	0x0101
        /*0216*/ 	.byte	0x2f
	.zero		1


	//   ....[22]....
        /*0218*/ 	.word	0x00004c50
        /*021c*/ 	.word	0x0000000a
        /*0220*/ 	.word	0x00000018
        /*0224*/ 	.short	0x010a
        /*0226*/ 	.byte	0x3f
	.zero		1


	//   ....[23]....
        /*0228*/ 	.word	0x00004fd0
        /*022c*/ 	.word	0x00000005
        /*0230*/ 	.word	0x00000068
        /*0234*/ 	.short	0x0101
        /*0236*/ 	.byte	0x3f
	.zero		1


	//   ....[24]....
        /*0238*/ 	.word	0x00005750
        /*023c*/ 	.word	0x00000009
        /*0240*/ 	.word	0x00000000
        /*0244*/ 	.short	0x010a
        /*0246*/ 	.byte	0x3f
	.zero		1


	//   ....[25]....
        /*0248*/ 	.word	0x000057d0
        /*024c*/ 	.word	0x00000006
        /*0250*/ 	.word	0x00000000
        /*0254*/ 	.short	0x010a
        /*0256*/ 	.byte	0x3f
	.zero		1


	//   ....[26]....
        /*0258*/ 	.word	0x00005860
        /*025c*/ 	.word	0x00000003
        /*0260*/ 	.word	0x00000000
        /*0264*/ 	.short	0x010a
        /*0266*/ 	.byte	0x3f
	.zero		1


	//   ....[27]....
        /*0268*/ 	.word	0x000058c0
        /*026c*/ 	.word	0x0000003f
        /*0270*/ 	.word	0x00000000
        /*0274*/ 	.short	0x010a
        /*0276*/ 	.byte	0x3f
	.zero		1


	//   ....[28]....
        /*0278*/ 	.word	0x00005910
        /*027c*/ 	.word	0x00000003
        /*0280*/ 	.word	0x00000000
        /*0284*/ 	.short	0x010a
        /*0286*/ 	.byte	0x3f
	.zero		1


	//   ....[29]....
        /*0288*/ 	.word	0x00005970
        /*028c*/ 	.word	0x00000004
        /*0290*/ 	.word	0x00000000
        /*0294*/ 	.short	0x010a
        /*0296*/ 	.byte	0x3f
	.zero		1


	//   ....[30]....
        /*0298*/ 	.word	0x000059c0
        /*029c*/ 	.word	0x0000003f
        /*02a0*/ 	.word	0x00000010
        /*02a4*/ 	.short	0x010a
        /*02a6*/ 	.byte	0x3f
	.zero		1


	//   ....[31]....
        /*02a8*/ 	.word	0x00005a90
        /*02ac*/ 	.word	0x0000000a
        /*02b0*/ 	.word	0x00000018
        /*02b4*/ 	.short	0x010a
        /*02b6*/ 	.byte	0x3f
	.zero		1


	//   ....[32]....
        /*02b8*/ 	.word	0x00005b60
        /*02bc*/ 	.word	0x00000009
        /*02c0*/ 	.word	0x00000000
        /*02c4*/ 	.short	0x010a
        /*02c6*/ 	.byte	0x3f
	.zero		1


	//   ....[33]....
        /*02c8*/ 	.word	0x00005bb0
        /*02cc*/ 	.word	0x00000006
        /*02d0*/ 	.word	0x00000000
        /*02d4*/ 	.short	0x010a
        /*02d6*/ 	.byte	0x3f
	.zero		1


	//----- nvinfo : EIATTR_NUM_MBARRIERS
	.align		4
.L_37:
        /*02d8*/ 	.byte	0x03, 0x38
        /*02da*/ 	.short	0x000c


	//----- nvinfo : EIATTR_EXIT_INSTR_OFFSETS
	.align		4
        /*02dc*/ 	.byte	0x04, 0x1c
        /*02de*/ 	.short	(.L_39 - .L_38)


	//   ....[0]....
.L_38:
        /*02e0*/ 	.word	0x00001160


	//   ....[1]....
        /*02e4*/ 	.word	0x000011c0


	//   ....[2]....
        /*02e8*/ 	.word	0x00004980


	//   ....[3]....
        /*02ec*/ 	.word	0x000049b0


	//   ....[4]....
        /*02f0*/ 	.word	0x000058b0


	//----- nvinfo : EIATTR_MAX_THREADS
	.align		4
.L_39:
        /*02f4*/ 	.byte	0x04, 0x05
        /*02f6*/ 	.short	(.L_41 - .L_40)
.L_40:
        /*02f8*/ 	.word	0x00000180
        /*02fc*/ 	.word	0x00000001
        /*0300*/ 	.word	0x00000001


	//----- nvinfo : EIATTR_CRS_STACK_SIZE
	.align		4
.L_41:
        /*0304*/ 	.byte	0x04, 0x1e
        /*0306*/ 	.short	(.L_43 - .L_42)
.L_42:
        /*0308*/ 	.word	0x00000000


	//----- nvinfo : EIATTR_CBANK_PARAM_SIZE
	.align		4
.L_43:
        /*030c*/ 	.byte	0x03, 0x19
        /*030e*/ 	.short	0x0470


	//----- nvinfo : EIATTR_PARAM_CBANK
	.align		4
        /*0310*/ 	.byte	0x04, 0x0a
        /*0312*/ 	.short	(.L_45 - .L_44)
	.align		4
.L_44:
        /*0314*/ 	.word	index@(.nv.constant0._ZN7cutlass13device_kernelINS_4gemm6kernel13GemmUniversalIN4cute5tupleIJiiiiEEENS1_10collective13CollectiveMmaINS1_34MainloopSm90TmaGmmaWarpSpecializedILi3ENS5_IJNS4_1CILi1EEESB_SB_EEENS1_32KernelTmaWarpSpecializedPingpongEEENS5_IJNSA_ILi64EEESF_SF_EEENS_6half_tENS5_IJlSB_lEEESH_SI_NS4_8TiledMMAINS4_8MMA_AtomIJNS4_4SM904GMMA25MMA_64x64x16_F32F16F16_SSILNSM_5MajorE0ELSO_0ELNSM_7ScaleInE1ELSP_1EEEEEENS4_6LayoutISC_NS5_IJNSA_ILi0EEEST_ST_EEEEENS5_IJNS4_10UnderscoreESW_SW_EEEEENS4_13SM90_TMA_LOADENS4_14ComposedLayoutINS4_7SwizzleILi3ELi4ELi3EEENS4_18smem_ptr_flag_bitsILi16EEENSS_INS5_IJNSA_ILi8EEESF_EEENS5_IJSF_SB_EEEEEEEvNS4_8identityESZ_S19_vS1A_EENS_8epilogue10collective6detail29Sm90TmaWarpSpecializedAdapterINS1D_15DefaultEpilogueISH_SI_SI_NS1C_6thread17LinearCombinationISH_Li1EffLNS1H_9ScaleType4KindE0ELNS_15FloatRoundStyleE2ESH_EENS1_15EpilogueDefaultEEEEEvvEEEEvNT_6ParamsE)
        /*0318*/ 	.short	0x0210
        /*031a*/ 	.short	0x0470


	//----- nvinfo : EIATTR_SW_WAR
	.align		4
.L_45:
        /*031c*/ 	.byte	0x04, 0x36
        /*031e*/ 	.short	(.L_47 - .L_46)
.L_46:
        /*0320*/ 	.word	0x00000008
.L_47:


//--------------------- .nv.callgraph             --------------------------
	.section	.nv.callgraph,"",@"SHT_CUDA_CALLGRAPH"
	.align	4
	.sectionentsize	8
	.align		4
        /*0000*/ 	.word	0x00000000
	.align		4
        /*0004*/ 	.word	0xffffffff
	.align		4
        /*0008*/ 	.word	index@(_ZN7cutlass13device_kernelINS_4gemm6kernel13GemmUniversalIN4cute5tupleIJiiiiEEENS1_10collective13CollectiveMmaINS1_34MainloopSm90TmaGmmaWarpSpecializedILi3ENS5_IJNS4_1CILi1EEESB_SB_EEENS1_32KernelTmaWarpSpecializedPingpongEEENS5_IJNSA_ILi64EEESF_SF_EEENS_6half_tENS5_IJlSB_lEEESH_SI_NS4_8TiledMMAINS4_8MMA_AtomIJNS4_4SM904GMMA25MMA_64x64x16_F32F16F16_SSILNSM_5MajorE0ELSO_0ELNSM_7ScaleInE1ELSP_1EEEEEENS4_6LayoutISC_NS5_IJNSA_ILi0EEEST_ST_EEEEENS5_IJNS4_10UnderscoreESW_SW_EEEEENS4_13SM90_TMA_LOADENS4_14ComposedLayoutINS4_7SwizzleILi3ELi4ELi3EEENS4_18smem_ptr_flag_bitsILi16EEENSS_INS5_IJNSA_ILi8EEESF_EEENS5_IJSF_SB_EEEEEEEvNS4_8identityESZ_S19_vS1A_EENS_8epilogue10collective6detail29Sm90TmaWarpSpecializedAdapterINS1D_15DefaultEpilogueISH_SI_SI_NS1C_6thread17LinearCombinationISH_Li1EffLNS1H_9ScaleType4KindE0ELNS_15FloatRoundStyleE2ESH_EENS1_15EpilogueDefaultEEEEEvvEEEEvNT_6ParamsE)
	.align		4
        /*000c*/ 	.word	index@(__assertfail)
	.align		4
        /*0010*/ 	.word	0x00000000
	.align		4
        /*0014*/ 	.word	0xfffffffe
	.align		4
        /*0018*/ 	.word	0x00000000
	.align		4
        /*001c*/ 	.word	0xfffffffd
	.align		4
        /*0020*/ 	.word	0x00000000
	.align		4
        /*0024*/ 	.word	0xfffffffc


//--------------------- .nv.constant4             --------------------------
	.section	.nv.constant4,"a",@progbits
	.align	8
	.align		8
.nv.constant4:
        /*0000*/ 	.dword	__assertfail
	.align		8
        /*0008*/ 	.dword	__unnamed_1
	.align		8
        /*0010*/ 	.dword	_ZN40_INTERNAL_c0b6ae24_4_k_cu_f0dc98d6_210704cuda3std3__45__cpo5beginE
	.align		8
        /*0018*/ 	.dword	_ZN40_INTERNAL_c0b6ae24_4_k_cu_f0dc98d6_210704cuda3std3__45__cpo3endE
	.align		8
        /*0020*/ 	.dword	_ZN40_INTERNAL_c0b6ae24_4_k_cu_f0dc98d6_210704cuda3std3__45__cpo6cbeginE
	.align		8
        /*0028*/ 	.dword	_ZN40_INTERNAL_c0b6ae24_4_k_cu_f0dc98d6_210704cuda3std3__45__cpo4cendE
	.align		8
        /*0030*/ 	.dword	_ZN40_INTERNAL_c0b6ae24_4_k_cu_f0dc98d6_210704cuda3std3__442_GLOBAL__N__c0b6ae24_4_k_cu_f0dc98d6_210706ignoreE
	.align		8
        /*0038*/ 	.dword	_ZN40_INTERNAL_c0b6ae24_4_k_cu_f0dc98d6_210704cuda3std3__419piecewise_constructE
	.align		8
        /*0040*/ 	.dword	_ZN40_INTERNAL_c0b6ae24_4_k_cu_f0dc98d6_210704cuda3std3__48in_placeE
	.align		8
        /*0048*/ 	.dword	_ZN40_INTERNAL_c0b6ae24_4_k_cu_f0dc98d6_210704cuda3std6ranges3__45__cpo4swapE
	.align		8
        /*0050*/ 	.dword	_ZN40_INTERNAL_c0b6ae24_4_k_cu_f0dc98d6_210704cuda3std6ranges3__45__cpo9iter_moveE
	.align		8
        /*0058*/ 	.dword	_ZN40_INTERNAL_c0b6ae24_4_k_cu_f0dc98d6_210704cute7productE
	.align		8
        /*0060*/ 	.dword	_ZN40_INTERNAL_c0b6ae24_4_k_cu_f0dc98d6_210704cute1_E
	.align		8
        /*0068*/ 	.dword	$str$22
	.align		8
        /*0070*/ 	.dword	$str$23


//--------------------- .text._ZN7cutlass13device_kernelINS_4gemm6kernel13GemmUniversalIN4cute5tupleIJiiiiEEENS1_10collective13CollectiveMmaINS1_34MainloopSm90TmaGmmaWarpSpecializedILi3ENS5_IJNS4_1CILi1EEESB_SB_EEENS1_32KernelTmaWarpSpecializedPingpongEEENS5_IJNSA_ILi64EEESF_SF_EEENS_6half_tENS5_IJlSB_lEEESH_SI_NS4_8TiledMMAINS4_8MMA_AtomIJNS4_4SM904GMMA25MMA_64x64x16_F32F16F16_SSILNSM_5MajorE0ELSO_0ELNSM_7ScaleInE1ELSP_1EEEEEENS4_6LayoutISC_NS5_IJNSA_ILi0EEEST_ST_EEEEENS5_IJNS4_10UnderscoreESW_SW_EEEEENS4_13SM90_TMA_LOADENS4_14ComposedLayoutINS4_7SwizzleILi3ELi4ELi3EEENS4_18smem_ptr_flag_bitsILi16EEENSS_INS5_IJNSA_ILi8EEESF_EEENS5_IJSF_SB_EEEEEEEvNS4_8identityESZ_S19_vS1A_EENS_8epilogue10collective6detail29Sm90TmaWarpSpecializedAdapterINS1D_15DefaultEpilogueISH_SI_SI_NS1C_6thread17LinearCombinationISH_Li1EffLNS1H_9ScaleType4KindE0ELNS_15FloatRoundStyleE2ESH_EENS1_15EpilogueDefaultEEEEEvvEEEEvNT_6ParamsE --------------------------
	.section	.text._ZN7cutlass13device_kernelINS_4gemm6kernel13GemmUniversalIN4cute5tupleIJiiiiEEENS1_10collective13CollectiveMmaINS1_34MainloopSm90TmaGmmaWarpSpecializedILi3ENS5_IJNS4_1CILi1EEESB_SB_EEENS1_32KernelTmaWarpSpecializedPingpongEEENS5_IJNSA_ILi64EEESF_SF_EEENS_6half_tENS5_IJlSB_lEEESH_SI_NS4_8TiledMMAINS4_8MMA_AtomIJNS4_4SM904GMMA25MMA_64x64x16_F32F16F16_SSILNSM_5MajorE0ELSO_0ELNSM_7ScaleInE1ELSP_1EEEEEENS4_6LayoutISC_NS5_IJNSA_ILi0EEEST_ST_EEEEENS5_IJNS4_10UnderscoreESW_SW_EEEEENS4_13SM90_TMA_LOADENS4_14ComposedLayoutINS4_7SwizzleILi3ELi4ELi3EEENS4_18smem_ptr_flag_bitsILi16EEENSS_INS5_IJNSA_ILi8EEESF_EEENS5_IJSF_SB_EEEEEEEvNS4_8identityESZ_S19_vS1A_EENS_8epilogue10collective6detail29Sm90TmaWarpSpecializedAdapterINS1D_15DefaultEpilogueISH_SI_SI_NS1C_6thread17LinearCombinationISH_Li1EffLNS1H_9ScaleType4KindE0ELNS_15FloatRoundStyleE2ESH_EENS1_15EpilogueDefaultEEEEEvvEEEEvNT_6ParamsE,"ax",@progbits
	.align	128
.text._ZN7cutlass13device_kernelINS_4gemm6kernel13GemmUniversalIN4cute5tupleIJiiiiEEENS1_10collective13CollectiveMmaINS1_34MainloopSm90TmaGmmaWarpSpecializedILi3ENS5_IJNS4_1CILi1EEESB_SB_EEENS1_32KernelTmaWarpSpecializedPingpongEEENS5_IJNSA_ILi64EEESF_SF_EEENS_6half_tENS5_IJlSB_lEEESH_SI_NS4_8TiledMMAINS4_8MMA_AtomIJNS4_4SM904GMMA25MMA_64x64x16_F32F16F16_SSILNSM_5MajorE0ELSO_0ELNSM_7ScaleInE1ELSP_1EEEEEENS4_6LayoutISC_NS5_IJNSA_ILi0EEEST_ST_EEEEENS5_IJNS4_10UnderscoreESW_SW_EEEEENS4_13SM90_TMA_LOADENS4_14ComposedLayoutINS4_7SwizzleILi3ELi4ELi3EEENS4_18smem_ptr_flag_bitsILi16EEENSS_INS5_IJNSA_ILi8EEESF_EEENS5_IJSF_SB_EEEEEEEvNS4_8identityESZ_S19_vS1A_EENS_8epilogue10collective6detail29Sm90TmaWarpSpecializedAdapterINS1D_15DefaultEpilogueISH_SI_SI_NS1C_6thread17LinearCombinationISH_Li1EffLNS1H_9ScaleType4KindE0ELNS_15FloatRoundStyleE2ESH_EENS1_15EpilogueDefaultEEEEEvvEEEEvNT_6ParamsE:
        .type           _ZN7cutlass13device_kernelINS_4gemm6kernel13GemmUniversalIN4cute5tupleIJiiiiEEENS1_10collective13CollectiveMmaINS1_34MainloopSm90TmaGmmaWarpSpecializedILi3ENS5_IJNS4_1CILi1EEESB_SB_EEENS1_32KernelTmaWarpSpecializedPingpongEEENS5_IJNSA_ILi64EEESF_SF_EEENS_6half_tENS5_IJlSB_lEEESH_SI_NS4_8TiledMMAINS4_8MMA_AtomIJNS4_4SM904GMMA25MMA_64x64x16_F32F16F16_SSILNSM_5MajorE0ELSO_0ELNSM_7ScaleInE1ELSP_1EEEEEENS4_6LayoutISC_NS5_IJNSA_ILi0EEEST_ST_EEEEENS5_IJNS4_10UnderscoreESW_SW_EEEEENS4_13SM90_TMA_LOADENS4_14ComposedLayoutINS4_7SwizzleILi3ELi4ELi3EEENS4_18smem_ptr_flag_bitsILi16EEENSS_INS5_IJNSA_ILi8EEESF_EEENS5_IJSF_SB_EEEEEEEvNS4_8identityESZ_S19_vS1A_EENS_8epilogue10collective6detail29Sm90TmaWarpSpecializedAdapterINS1D_15DefaultEpilogueISH_SI_SI_NS1C_6thread17LinearCombinationISH_Li1EffLNS1H_9ScaleType4KindE0ELNS_15FloatRoundStyleE2ESH_EENS1_15EpilogueDefaultEEEEEvvEEEEvNT_6ParamsE,@function
        .size           _ZN7cutlass13device_kernelINS_4gemm6kernel13GemmUniversalIN4cute5tupleIJiiiiEEENS1_10collective13CollectiveMmaINS1_34MainloopSm90TmaGmmaWarpSpecializedILi3ENS5_IJNS4_1CILi1EEESB_SB_EEENS1_32KernelTmaWarpSpecializedPingpongEEENS5_IJNSA_ILi64EEESF_SF_EEENS_6half_tENS5_IJlSB_lEEESH_SI_NS4_8TiledMMAINS4_8MMA_AtomIJNS4_4SM904GMMA25MMA_64x64x16_F32F16F16_SSILNSM_5MajorE0ELSO_0ELNSM_7ScaleInE1ELSP_1EEEEEENS4_6LayoutISC_NS5_IJNSA_ILi0EEEST_ST_EEEEENS5_IJNS4_10UnderscoreESW_SW_EEEEENS4_13SM90_TMA_LOADENS4_14ComposedLayoutINS4_7SwizzleILi3ELi4ELi3EEENS4_18smem_ptr_flag_bitsILi16EEENSS_INS5_IJNSA_ILi8EEESF_EEENS5_IJSF_SB_EEEEEEEvNS4_8identityESZ_S19_vS1A_EENS_8epilogue10collective6detail29Sm90TmaWarpSpecializedAdapterINS1D_15DefaultEpilogueISH_SI_SI_NS1C_6thread17LinearCombinationISH_Li1EffLNS1H_9ScaleType4KindE0ELNS_15FloatRoundStyleE2ESH_EENS1_15EpilogueDefaultEEEEEvvEEEEvNT_6ParamsE,(.L_x_131 - _ZN7cutlass13device_kernelINS_4gemm6kernel13GemmUniversalIN4cute5tupleIJiiiiEEENS1_10collective13CollectiveMmaINS1_34MainloopSm90TmaGmmaWarpSpecializedILi3ENS5_IJNS4_1CILi1EEESB_SB_EEENS1_32KernelTmaWarpSpecializedPingpongEEENS5_IJNSA_ILi64EEESF_SF_EEENS_6half_tENS5_IJlSB_lEEESH_SI_NS4_8TiledMMAINS4_8MMA_AtomIJNS4_4SM904GMMA25MMA_64x64x16_F32F16F16_SSILNSM_5MajorE0ELSO_0ELNSM_7ScaleInE1ELSP_1EEEEEENS4_6LayoutISC_NS5_IJNSA_ILi0EEEST_ST_EEEEENS5_IJNS4_10UnderscoreESW_SW_EEEEENS4_13SM90_TMA_LOADENS4_14ComposedLayoutINS4_7SwizzleILi3ELi4ELi3EEENS4_18smem_ptr_flag_bitsILi16EEENSS_INS5_IJNSA_ILi8EEESF_EEENS5_IJSF_SB_EEEEEEEvNS4_8identityESZ_S19_vS1A_EENS_8epilogue10collective6detail29Sm90TmaWarpSpecializedAdapterINS1D_15DefaultEpilogueISH_SI_SI_NS1C_6thread17LinearCombinationISH_Li1EffLNS1H_9ScaleType4KindE0ELNS_15FloatRoundStyleE2ESH_EENS1_15EpilogueDefaultEEEEEvvEEEEvNT_6ParamsE)
        .other          _ZN7cutlass13device_kernelINS_4gemm6kernel13GemmUniversalIN4cute5tupleIJiiiiEEENS1_10collective13CollectiveMmaINS1_34MainloopSm90TmaGmmaWarpSpecializedILi3ENS5_IJNS4_1CILi1EEESB_SB_EEENS1_32KernelTmaWarpSpecializedPingpongEEENS5_IJNSA_ILi64EEESF_SF_EEENS_6half_tENS5_IJlSB_lEEESH_SI_NS4_8TiledMMAINS4_8MMA_AtomIJNS4_4SM904GMMA25MMA_64x64x16_F32F16F16_SSILNSM_5MajorE0ELSO_0ELNSM_7ScaleInE1ELSP_1EEEEEENS4_6LayoutISC_NS5_IJNSA_ILi0EEEST_ST_EEEEENS5_IJNS4_10UnderscoreESW_SW_EEEEENS4_13SM90_TMA_LOADENS4_14ComposedLayoutINS4_7SwizzleILi3ELi4ELi3EEENS4_18smem_ptr_flag_bitsILi16EEENSS_INS5_IJNSA_ILi8EEESF_EEENS5_IJSF_SB_EEEEEEEvNS4_8identityESZ_S19_vS1A_EENS_8epilogue10collective6detail29Sm90TmaWarpSpecializedAdapterINS1D_15DefaultEpilogueISH_SI_SI_NS1C_6thread17LinearCombinationISH_Li1EffLNS1H_9ScaleType4KindE0ELNS_15FloatRoundStyleE2ESH_EENS1_15EpilogueDefaultEEEEEvvEEEEvNT_6ParamsE,@"STO_CUDA_ENTRY STV_DEFAULT"
_ZN7cutlass13device_kernelINS_4gemm6kernel13GemmUniversalIN4cute5tupleIJiiiiEEENS1_10collective13CollectiveMmaINS1_34MainloopSm90TmaGmmaWarpSpecializedILi3ENS5_IJNS4_1CILi1EEESB_SB_EEENS1_32KernelTmaWarpSpecializedPingpongEEENS5_IJNSA_ILi64EEESF_SF_EEENS_6half_tENS5_IJlSB_lEEESH_SI_NS4_8TiledMMAINS4_8MMA_AtomIJNS4_4SM904GMMA25MMA_64x64x16_F32F16F16_SSILNSM_5MajorE0ELSO_0ELNSM_7ScaleInE1ELSP_1EEEEEENS4_6LayoutISC_NS5_IJNSA_ILi0EEEST_ST_EEEEENS5_IJNS4_10UnderscoreESW_SW_EEEEENS4_13SM90_TMA_LOADENS4_14ComposedLayoutINS4_7SwizzleILi3ELi4ELi3EEENS4_18smem_ptr_flag_bitsILi16EEENSS_INS5_IJNSA_ILi8EEESF_EEENS5_IJSF_SB_EEEEEEEvNS4_8identityESZ_S19_vS1A_EENS_8epilogue10collective6detail29Sm90TmaWarpSpecializedAdapterINS1D_15DefaultEpilogueISH_SI_SI_NS1C_6thread17LinearCombinationISH_Li1EffLNS1H_9ScaleType4KindE0ELNS_15FloatRoundStyleE2ESH_EENS1_15EpilogueDefaultEEEEEvvEEEEvNT_6ParamsE:
[----:B------:R-:W0:Y:S02]  /*0000*/  LDC R1, c[0x0][0x28] ;  /* 0x00000a00ff017b82 */ /* 0x000e240000000800 */
[----:B0-----:R-:W-:Y:S01]  /*0010*/  VIADD R1, R1, 0xfffffff8 ;  /* 0xfffffff801017836 */ /* 0x001fe20000000000 */
[----:B------:R-:W0:Y:S01]  /*0020*/  S2R R4, SR_TID.X ;  /* 0x0000000000047919 */ /* 0x000e220000002100 */
[----:B------:R-:W-:Y:S01]  /*0030*/  ELECT P0, URZ, PT ;  /* 0x00000000003f782f */ /* 0x000fe20003800000 */
[----:B------:R-:W-:Y:S01]  /*0040*/  BSSY B0, `(.L_x_0) ;  /* 0x000000f000007945 */ /* 0x000fe20003800000 */
[--C-:B0-----:R-:W-:Y:S02]  /*0050*/  SHF.R.U32.HI R0, RZ, 0x5, R4.reuse ;  /* 0x00000005ff007819 */ /* 0x101fe40000011604 */
[----:B------:R-:W-:-:S03]  /*0060*/  SHF.R.U32.HI R5, RZ, 0x7, R4 ;  /* 0x00000007ff057819 */ /* 0x000fc60000011604 */
[----:B------:R-:W0:Y:S04]  /*0070*/  SHFL.IDX PT, R2, R0, RZ, 0x1f ;  /* 0x00001fff00027589 */ /* 0x000e2800000e0000 */
[----:B------:R1:W2:Y:S01]  /*0080*/  SHFL.IDX PT, R8, R5, RZ, 0x1f ;  /* 0x00001fff05087589 */ /* 0x0002a200000e0000 */
[----:B0-----:R-:W-:-:S13]  /*0090*/  ISETP.NE.OR P0, PT, R2, RZ, !P0 ;  /* 0x000000ff0200720c */ /* 0x001fda0004705670 */
[----:B-12---:R-:W-:Y:S05]  /*00a0*/  @P0 BRA `(.L_x_1) ;  /* 0x0000000000200947 */ /* 0x006fea0003800000 */
[----:B------:R-:W-:Y:S02]  /*00b0*/  ULDC.64 UR4, c[0x0][0x198] ;  /* 0x0000660000047ab9 */ /* 0x000fe40000000a00 */
[----:B------:R-:W-:Y:S02]  /*00c0*/  UIADD3 UR6, UP0, UR4, 0xf0, URZ ;  /* 0x000000f004067890 */ /* 0x000fe4000ff1e03f */
[----:B------:R-:W-:Y:S02]  /*00d0*/  UIADD3 UR4, UP1, UR4, 0x1f0, URZ ;  /* 0x000001f004047890 */ /* 0x000fe4000ff3e03f */
[----:B------:R-:W-:Y:S02]  /*00e0*/  UIADD3.X UR7, URZ, UR5, URZ, UP0, !UPT ;  /* 0x000000053f077290 */ /* 0x000fe400087fe43f */
[----:B------:R-:W-:-:S07]  /*00f0*/  UIADD3.X UR5, URZ, UR5, URZ, UP1, !UPT ;  /* 0x000000053f057290 */ /* 0x000fce0008ffe43f */
[----:B------:R0:W-:Y:S02]  /*0100*/  UTMACCTL.PF [UR6] ;  /* 0x00000000060079b9 */ /* 0x0001e40008040000 */
[----:B------:R0:W-:Y:S02]  /*0110*/  UTMACCTL.PF [UR4] ;  /* 0x00000000040079b9 */ /* 0x0001e40008040000 */
[----:B0-----:R-:W-:Y:S01]  /*0120*/  NOP ;  /* 0x0000000000007918 */ /* 0x001fe20000000000 */
.L_x_1:
[----:B------:R-:W-:Y:S05]  /*0130*/  BSYNC B0 ;  /* 0x0000000000007941 */ /* 0x000fea0003800000 */
.L_x_0:
[----:B------:R-:W0:Y:S02]  /*0140*/  SHFL.IDX PT, R3, R0, RZ, 0x1f ;  /* 0x00001fff00037589 */ /* 0x000e2400000e0000 */
[----:B0-----:R-:W-:-:S13]  /*0150*/  ISETP.NE.AND P0, PT, R3, RZ, PT ;  /* 0x000000ff0300720c */ /* 0x001fda0003f05270 */
[----:B------:R-:W-:Y:S05]  /*0160*/  @P0 BRA `(.L_x_2) ;  /* 0x0000000000500947 */ /* 0x000fea0003800000 */
[----:B------:R-:W0:Y:S01]  /*0170*/  S2UR UR8, SR_CgaCtaId ;  /* 0x00000000000879c3 */ /* 0x000e220000008800 */
[----:B------:R-:W-:Y:S01]  /*0180*/  UMOV UR4, 0x400 ;  /* 0x0000040000047882 */ /* 0x000fe20000000000 */
[----:B------:R-:W-:Y:S01]  /*0190*/  UMOV UR5, 0x1 ;  /* 0x0000000100057882 */ /* 0x000fe20000000000 */
[----:B------:R-:W-:Y:S01]  /*01a0*/  UMOV UR6, 0x80 ;  /* 0x0000008000067882 */ /* 0x000fe20000000000 */
[----:B------:R-:W-:Y:S01]  /*01b0*/  ELECT P0, URZ, PT ;  /* 0x00000000003f782f */ /* 0x000fe20003800000 */
[----:B------:R-:W-:-:S04]  /*01c0*/  UIADD3 UR6, -UR6, 0x100000, URZ ;  /* 0x0010000006067890 */ /* 0x000fc8000fffe13f */
[----:B------:R-:W-:Y:S02]  /*01d0*/  USHF.L.U32 UR7, UR6, 0xb, URZ ;  /* 0x0000000b06077899 */ /* 0x000fe4000800063f */
[----:B------:R-:W-:Y:S02]  /*01e0*/  USHF.L.U32 UR6, UR6, 0x1, URZ ;  /* 0x0000000106067899 */ /* 0x000fe4000800063f */
[----:B0-----:R-:W-:Y:S02]  /*01f0*/  ULEA UR8, UR8, UR4, 0x18 ;  /* 0x0000000408087291 */ /* 0x001fe4000f8ec03f */
[----:B------:R-:W-:-:S04]  /*0200*/  UIADD3 UR4, -UR5, 0x100000, URZ ;  /* 0x0010000005047890 */ /* 0x000fc8000fffe13f */
[----:B------:R-:W-:Y:S02]  /*0210*/  USHF.L.U32 UR5, UR4, 0xb, URZ ;  /* 0x0000000b04057899 */ /* 0x000fe4000800063f */
[----:B------:R-:W-:Y:S01]  /*0220*/  USHF.L.U32 UR4, UR4, 0x1, URZ ;  /* 0x0000000104047899 */ /* 0x000fe2000800063f */
[----:B------:R-:W0:Y:S11]  /*0230*/  FENCE.VIEW.ASYNC.S ;  /* 0x00000000000073c6 */ /* 0x000e360000000000 */
[----:B0-----:R0:W1:Y:S01]  /*0240*/  SYNCS.EXCH.64 URZ, [UR8], UR4 ;  /* 0x00000004083f75b2 */ /* 0x0010620008000100 */
[----:B------:R0:W2:Y:S01]  /*0250*/  SYNCS.EXCH.64 URZ, [UR8+0x18], UR6 ;  /* 0x00001806083f75b2 */ /* 0x0000a20008000100 */
[----:B------:R0:W3:Y:S01]  /*0260*/  SYNCS.EXCH.64 URZ, [UR8+0x8], UR4 ;  /* 0x00000804083f75b2 */ /* 0x0000e20008000100 */
[----:B------:R0:W4:Y:S01]  /*0270*/  SYNCS.EXCH.64 URZ, [UR8+0x20], UR6 ;  /* 0x00002006083f75b2 */ /* 0x0001220008000100 */
[----:B------:R0:W0:Y:S01]  /*0280*/  SYNCS.EXCH.64 URZ, [UR8+0x10], UR4 ;  /* 0x00001004083f75b2 */ /* 0x0000220008000100 */
[----:B------:R0:W0:Y:S01]  /*0290*/  SYNCS.EXCH.64 URZ, [UR8+0x28], UR6 ;  /* 0x00002806083f75b2 */ /* 0x0000220008000100 */
[----:B------:R-:W-:Y:S01]  /*02a0*/  NOP ;  /* 0x0000000000007918 */ /* 0x000fe20000000000 */
.L_x_2:
[----:B------:R-:W5:Y:S01]  /*02b0*/  SHFL.IDX PT, R6, R0, RZ, 0x1f ;  /* 0x00001fff00067589 */ /* 0x000f6200000e0000 */
[----:B------:R-:W-:Y:S01]  /*02c0*/  ELECT P0, URZ, PT ;  /* 0x00000000003f782f */ /* 0x000fe20003800000 */
[----:B------:R-:W-:Y:S01]  /*02d0*/  NOP ;  /* 0x0000000000007918 */ /* 0x000fe20000000000 */
[----:B------:R-:W-:Y:S01]  /*02e0*/  ELECT P1, URZ, PT ;  /* 0x00000000003f782f */ /* 0x000fe20003820000 */
[----:B------:R-:W1:Y:S01]  /*02f0*/  SHFL.IDX PT, R3, R0, RZ, 0x1f ;  /* 0x00001fff00037589 */ /* 0x000e6200000e0000 */
[----:B0-----:R-:W-:Y:S01]  /*0300*/  UMOV UR4, 0x20 ;  /* 0x0000002000047882 */ /* 0x001fe20000000000 */
[----:B------:R-:W-:Y:S01]  /*0310*/  UMOV UR11, 0x80 ;  /* 0x00000080000b7882 */ /* 0x000fe20000000000 */
[----:B------:R-:W-:Y:S01]  /*0320*/  NOP ;  /* 0x0000000000007918 */ /* 0x000fe20000000000 */
[C---:B------:R-:W-:Y:S01]  /*0330*/  VIADD R33, R8.reuse, 0xffffffff ;  /* 0xffffffff08217836 */ /* 0x040fe20000000000 */
[----:B------:R-:W0:Y:S01]  /*0340*/  SHFL.IDX PT, R5, R5, RZ, 0x1f ;  /* 0x00001fff05057589 */ /* 0x000e2200000e0000 */
[----:B------:R-:W-:Y:S01]  /*0350*/  ULDC.64 UR36, c[0x0][0x208] ;  /* 0x0000820000247ab9 */ /* 0x000fe20000000a00 */
[----:B------:R-:W-:-:S02]  /*0360*/  ISETP.NE.AND P2, PT, R8, RZ, PT ;  /* 0x000000ff0800720c */ /* 0x000fc40003f45270 */
[----:B------:R-:W-:Y:S02]  /*0370*/  ISETP.GE.U32.AND P3, PT, R33, 0x2, PT ;  /* 0x000000022100780c */ /* 0x000fe40003f66070 */
[----:B-----5:R-:W-:Y:S02]  /*0380*/  ISETP.NE.OR P0, PT, R6, RZ, !P0 ;  /* 0x000000ff0600720c */ /* 0x020fe40004705670 */
[----:B-1----:R-:W-:Y:S02]  /*0390*/  ISETP.NE.OR P1, PT, R3, RZ, !P1 ;  /* 0x000000ff0300720c */ /* 0x002fe40004f25670 */
[----:B------:R-:W-:-:S04]  /*03a0*/  SHF.R.S32.HI R3, RZ, 0x1f, R2 ;  /* 0x0000001fff037819 */ /* 0x000fc80000011402 */
[----:B------:R-:W-:-:S05]  /*03b0*/  LEA.HI R3, R3, R2, RZ, 0x2 ;  /* 0x0000000203037211 */ /* 0x000fca00078f10ff */
[----:B------:R-:W-:Y:S01]  /*03c0*/  VOTEU.ALL UP0, P0 ;  /* 0x00000000003f7886 */ /* 0x000fe20000000000 */
[----:B------:R-:W-:Y:S01]  /*03d0*/  LOP3.LUT R3, R3, 0xfffffffc, RZ, 0xc0, !PT ;  /* 0xfffffffc03037812 */ /* 0x000fe200078ec0ff */
[----:B------:R-:W-:-:S03]  /*03e0*/  VOTEU.ALL UP1, P1 ;  /* 0x00000000003f7886 */ /* 0x000fc60000820000 */
[----:B------:R-:W1:Y:S01]  /*03f0*/  @!UP0 S2UR UR7, SR_CgaCtaId ;  /* 0x00000000000789c3 */ /* 0x000e620000008800 */
[----:B------:R-:W-:Y:S01]  /*0400*/  @!UP0 UMOV UR6, 0x400 ;  /* 0x0000040000068882 */ /* 0x000fe20000000000 */
[----:B------:R-:W-:-:S04]  /*0410*/  @!UP0 UIADD3 UR4, -UR4, 0x100000, URZ ;  /* 0x0010000004048890 */ /* 0x000fc8000fffe13f */
[----:B------:R-:W-:Y:S02]  /*0420*/  @!UP0 USHF.L.U32 UR5, UR4, 0xb, URZ ;  /* 0x0000000b04058899 */ /* 0x000fe4000800063f */
[----:B------:R-:W-:Y:S01]  /*0430*/  @!UP0 USHF.L.U32 UR4, UR4, 0x1, URZ ;  /* 0x0000000104048899 */ /* 0x000fe2000800063f */
[----:B------:R-:W-:Y:S01]  /*0440*/  IMAD.IADD R0, R2, 0x1, -R3 ;  /* 0x0000000102007824 */ /* 0x000fe200078e0a03 */
[----:B------:R-:W-:Y:S01]  /*0450*/  @!UP1 UMOV UR9, 0x400 ;  /* 0x0000040000099882 */ /* 0x000fe20000000000 */
[----:B------:R-:W-:Y:S01]  /*0460*/  VOTEU.ALL UP2, P1 ;  /* 0x00000000003f7886 */ /* 0x000fe20000840000 */
[----:B------:R-:W-:Y:S01]  /*0470*/  VOTEU.ALL UP3, P1 ;  /* 0x00000000003f7886 */ /* 0x000fe20000860000 */
[----:B------:R-:W-:Y:S01]  /*0480*/  VOTEU.ALL UP4, P1 ;  /* 0x00000000003f7886 */ /* 0x000fe20000880000 */
[----:B------:R-:W5:Y:S01]  /*0490*/  @!UP1 S2UR UR10, SR_CgaCtaId ;  /* 0x00000000000a99c3 */ /* 0x000f620000008800 */
[----:B------:R-:W-:Y:S01]  /*04a0*/  VOTEU.ALL UP5, P1 ;  /* 0x00000000003f7886 */ /* 0x000fe200008a0000 */
[----:B------:R-:W-:-:S04]  /*04b0*/  SHF.R.S32.HI R3, RZ, 0x1f, R4 ;  /* 0x0000001fff037819 */ /* 0x000fc80000011404 */
[----:B------:R-:W-:-:S04]  /*04c0*/  LEA.HI R3, R3, R4, RZ, 0x7 ;  /* 0x0000000403037211 */ /* 0x000fc800078f38ff */
[----:B------:R-:W-:-:S05]  /*04d0*/  LOP3.LUT R3, R3, 0xffffff80, RZ, 0xc0, !PT ;  /* 0xffffff8003037812 */ /* 0x000fca00078ec0ff */
[----:B------:R-:W-:Y:S01]  /*04e0*/  IMAD.IADD R3, R4, 0x1, -R3 ;  /* 0x0000000104037824 */ /* 0x000fe200078e0a03 */
[----:B-1----:R-:W-:Y:S02]  /*04f0*/  @!UP0 ULEA UR8, UR7, UR6, 0x18 ;  /* 0x0000000607088291 */ /* 0x002fe4000f8ec03f */
[----:B------:R-:W-:-:S04]  /*0500*/  @!UP1 UIADD3 UR6, -UR11, 0x100000, URZ ;  /* 0x001000000b069890 */ /* 0x000fc8000fffe13f */
[----:B------:R-:W-:Y:S02]  /*0510*/  @!UP1 USHF.L.U32 UR7, UR6, 0xb, URZ ;  /* 0x0000000b06079899 */ /* 0x000fe4000800063f */
[----:B------:R-:W-:Y:S01]  /*0520*/  @!UP1 USHF.L.U32 UR6, UR6, 0x1, URZ ;  /* 0x0000000106069899 */ /* 0x000fe2000800063f */
[----:B------:R-:W-:Y:S01]  /*0530*/  VOTEU.ALL UP0, P0 ;  /* 0x00000000003f7886 */ /* 0x000fe20000000000 */
[----:B-----5:R-:W-:Y:S01]  /*0540*/  @!UP1 ULEA UR9, UR10, UR9, 0x18 ;  /* 0x000000090a099291 */ /* 0x020fe2000f8ec03f */
[----:B------:R-:W-:Y:S02]  /*0550*/  VOTEU.ALL UP1, P0 ;  /* 0x00000000003f7886 */ /* 0x000fe40000020000 */
[----:B------:R-:W-:Y:S01]  /*0560*/  ULDC.64 UR10, c[0x0][0x598] ;  /* 0x00016600000a7ab9 */ /* 0x000fe20000000a00 */
[----:B------:R-:W-:Y:S01]  /*0570*/  ISETP.NE.AND P0, PT, R0, 0x3, PT ;  /* 0x000000030000780c */ /* 0x000fe20003f05270 */
[----:B------:R-:W1:Y:S02]  /*0580*/  FENCE.VIEW.ASYNC.S ;  /* 0x00000000000073c6 */ /* 0x000e640000000000 */
[----:B-1----:R1:W2:Y:S01]  /*0590*/  @!UP0 SYNCS.EXCH.64 URZ, [UR8+0x60], UR4 ;  /* 0x00006004083f85b2 */ /* 0x0022a20008000100 */
[----:B------:R-:W-:-:S02]  /*05a0*/  ISETP.NE.U32.AND P1, PT, RZ, UR10, PT ;  /* 0x0000000aff007c0c */ /* 0x000fc4000bf25070 */
[----:B------:R-:W-:Y:S02]  /*05b0*/  ISETP.EQ.OR P0, PT, R0, RZ, !P0 ;  /* 0x000000ff0000720c */ /* 0x000fe40004702670 */
[----:B------:R-:W-:Y:S02]  /*05c0*/  ISETP.NE.AND.EX P1, PT, RZ, UR11, PT, P1 ;  /* 0x0000000bff007c0c */ /* 0x000fe4000bf25310 */
[----:B------:R-:W-:-:S04]  /*05d0*/  ISETP.EQ.AND P0, PT, R8, RZ, P0 ;  /* 0x000000ff0800720c */ /* 0x000fc80000702270 */
[----:B------:R-:W-:-:S04]  /*05e0*/  SEL R16, RZ, 0x1, !P0 ;  /* 0x00000001ff107807 */ /* 0x000fc80004000000 */
[----:B------:R-:W-:Y:S01]  /*05f0*/  SEL R16, R16, 0x2, P3 ;  /* 0x0000000210107807 */ /* 0x000fe20001800000 */
[----:B------:R1:W2:Y:S01]  /*0600*/  @!UP1 SYNCS.EXCH.64 URZ, [UR8+0x68], UR4 ;  /* 0x00006804083f95b2 */ /* 0x0002a20008000100 */
[----:B------:R-:W-:Y:S01]  /*0610*/  NOP ;  /* 0x0000000000007918 */ /* 0x000fe20000000000 */
[----:B------:R1:W2:Y:S01]  /*0620*/  @!UP2 SYNCS.EXCH.64 URZ, [UR9+0x40], UR6 ;  /* 0x00004006093fa5b2 */ /* 0x0002a20008000100 */
[----:B------:R1:W2:Y:S01]  /*0630*/  @!UP3 SYNCS.EXCH.64 URZ, [UR9+0x48], UR6 ;  /* 0x00004806093fb5b2 */ /* 0x0002a20008000100 */
[----:B------:R1:W2:Y:S01]  /*0640*/  @!UP4 SYNCS.EXCH.64 URZ, [UR9+0x50], UR6 ;  /* 0x00005006093fc5b2 */ /* 0x0002a20008000100 */
[----:B------:R1:W2:Y:S01]  /*0650*/  @!UP5 SYNCS.EXCH.64 URZ, [UR9+0x58], UR6 ;  /* 0x00005806093fd5b2 */ /* 0x0002a20008000100 */
[----:B------:R-:W-:Y:S01]  /*0660*/  NOP ;  /* 0x0000000000007918 */ /* 0x000fe20000000000 */
[----:B--234-:R-:W-:Y:S06]  /*0670*/  BAR.SYNC.DEFER_BLOCKING 0x0 ;  /* 0x0000000000007b1d */ /* 0x01cfec0000010000 */
[----:B01----:R-:W-:Y:S05]  /*0680*/  @!P1 BRA `(.L_x_3) ;  /* 0x00000000001c9947 */ /* 0x003fea0003800000 */
[----:B------:R-:W0:Y:S02]  /*0690*/  LDC.64 R6, c[0x0][0x598] ;  /* 0x00016600ff067b82 */ /* 0x000e240000000a00 */
[----:B0-----:R-:W2:Y:S02]  /*06a0*/  LDG.E.64 R6, desc[UR36][R6.64] ;  /* 0x0000002406067981 */ /* 0x001ea4000c1e1b00 */
[----:B--2---:R-:W-:-:S04]  /*06b0*/  ISETP.NE.U32.AND P0, PT, R6, RZ, PT ;  /* 0x000000ff0600720c */ /* 0x004fc80003f05070 */
[----:B------:R-:W-:-:S13]  /*06c0*/  ISETP.NE.AND.EX P0, PT, R7, RZ, PT, P0 ;  /* 0x000000ff0700720c */ /* 0x000fda0003f05300 */
[----:B------:R-:W-:Y:S05]  /*06d0*/  @!P0 BRA `(.L_x_3) ;  /* 0x0000000000088947 */ /* 0x000fea0003800000 */
[----:B------:R1:W5:Y:S01]  /*06e0*/  LD.E R56, desc[UR36][R6.64] ;  /* 0x0000002406387980 */ /* 0x000362000c101900 */
[----:B------:R-:W-:Y:S05]  /*06f0*/  BRA `(.L_x_4) ;  /* 0x0000000000247947 */ /* 0x000fea0003800000 */
.L_x_3:
[----:B------:R-:W-:Y:S02]  /*0700*/  ULDC.64 UR4, c[0x0][0x588] ;  /* 0x0001620000047ab9 */ /* 0x000fe40000000a00 */
[----:B------:R-:W-:-:S04]  /*0710*/  ISETP.NE.U32.AND P0, PT, RZ, UR4, PT ;  /* 0x00000004ff007c0c */ /* 0x000fc8000bf05070 */
[----:B------:R-:W-:-:S13]  /*0720*/  ISETP.NE.AND.EX P0, PT, RZ, UR5, PT, P0 ;  /* 0x00000005ff007c0c */ /* 0x000fda000bf05300 */
[----:B------:R-:W-:Y:S05]  /*0730*/  @!P0 BRA `(.L_x_5) ;  /* 0x00000000000c8947 */ /* 0x000fea0003800000 */
[----:B------:R-:W0:Y:S02]  /*0740*/  LDC.64 R56, c[0x0][0x588] ;  /* 0x00016200ff387b82 */ /* 0x000e240000000a00 */
[----:B0-----:R0:W5:Y:S01]  /*0750*/  LDG.E R56, desc[UR36][R56.64] ;  /* 0x0000002438387981 */ /* 0x001162000c1e1900 */
[----:B------:R-:W-:Y:S05]  /*0760*/  BRA `(.L_x_4) ;  /* 0x0000000000087947 */ /* 0x000fea0003800000 */
.L_x_5:
[----:B------:R-:W-:Y:S02]  /*0770*/  ULDC UR4, c[0x0][0x580] ;  /* 0x0001600000047ab9 */ /* 0x000fe40000000800 */
[----:B------:R-:W-:-:S07]  /*0780*/  IMAD.U32 R56, RZ, RZ, UR4 ;  /* 0x00000004ff387e24 */ /* 0x000fce000f8e00ff */
.L_x_4:
[----:B------:R-:W-:Y:S02]  /*0790*/  ULDC.64 UR4, c[0x0][0x5a0] ;  /* 0x0001680000047ab9 */ /* 0x000fe40000000a00 */
[----:B------:R-:W-:-:S04]  /*07a0*/  ISETP.NE.U32.AND P0, PT, RZ, UR4, PT ;  /* 0x00000004ff007c0c */ /* 0x000fc8000bf05070 */
[----:B------:R-:W-:-:S13]  /*07b0*/  ISETP.NE.AND.EX P0, PT, RZ, UR5, PT, P0 ;  /* 0x00000005ff007c0c */ /* 0x000fda000bf05300 */
[----:B------:R-:W-:Y:S05]  /*07c0*/  @!P0 BRA `(.L_x_6) ;  /* 0x00000000001c8947 */ /* 0x000fea0003800000 */
[----:B-1----:R-:W1:Y:S02]  /*07d0*/  LDC.64 R6, c[0x0][0x5a0] ;  /* 0x00016800ff067b82 */ /* 0x002e640000000a00 */
[----:B-1----:R-:W2:Y:S02]  /*07e0*/  LDG.E.64 R6, desc[UR36][R6.64] ;  /* 0x0000002406067981 */ /* 0x002ea4000c1e1b00 */
[----:B--2---:R-:W-:-:S04]  /*07f0*/  ISETP.NE.U32.AND P0, PT, R6, RZ, PT ;  /* 0x000000ff0600720c */ /* 0x004fc80003f05070 */
[----:B------:R-:W-:-:S13]  /*0800*/  ISETP.NE.AND.EX P0, PT, R7, RZ, PT, P0 ;  /* 0x000000ff0700720c */ /* 0x000fda0003f05300 */
[----:B------:R-:W-:Y:S05]  /*0810*/  @!P0 BRA `(.L_x_6) ;  /* 0x0000000000088947 */ /* 0x000fea0003800000 */
[----:B0-----:R2:W5:Y:S01]  /*0820*/  LD.E R57, desc[UR36][R6.64] ;  /* 0x0000002406397980 */ /* 0x001562000c101900 */
[----:B------:R-:W-:Y:S05]  /*0830*/  BRA `(.L_x_7) ;  /* 0x0000000000247947 */ /* 0x000fea0003800000 */
.L_x_6:
[----:B------:R-:W-:Y:S02]  /*0840*/  ULDC.64 UR4, c[0x0][0x590] ;  /* 0x0001640000047ab9 */ /* 0x000fe40000000a00 */
[----:B------:R-:W-:-:S04]  /*0850*/  ISETP.NE.U32.AND P0, PT, RZ, UR4, PT ;  /* 0x00000004ff007c0c */ /* 0x000fc8000bf05070 */
[----:B------:R-:W-:-:S13]  /*0860*/  ISETP.NE.AND.EX P0, PT, RZ, UR5, PT, P0 ;  /* 0x00000005ff007c0c */ /* 0x000fda000bf05300 */
[----:B------:R-:W-:Y:S05]  /*0870*/  @!P0 BRA `(.L_x_8) ;  /* 0x00000000000c8947 */ /* 0x000fea0003800000 */
[----:B-1----:R-:W0:Y:S02]  /*0880*/  LDC.64 R6, c[0x0][0x590] ;  /* 0x00016400ff067b82 */ /* 0x002e240000000a00 */
[----:B0-----:R0:W5:Y:S01]  /*0890*/  LDG.E R57, desc[UR36][R6.64] ;  /* 0x0000002406397981 */ /* 0x001162000c1e1900 */
[----:B------:R-:W-:Y:S05]  /*08a0*/  BRA `(.L_x_7) ;  /* 0x0000000000087947 */ /* 0x000fea0003800000 */
.L_x_8:
[----:B------:R-:W-:Y:S02]  /*08b0*/  ULDC UR4, c[0x0][0x584] ;  /* 0x0001610000047ab9 */ /* 0x000fe40000000800 */
[----:B0-----:R-:W-:-:S07]  /*08c0*/  IMAD.U32 R57, RZ, RZ, UR4 ;  /* 0x00000004ff397e24 */ /* 0x001fce000f8e00ff */
.L_x_7:
[----:B------:R-:W3:Y:S01]  /*08d0*/  LDC R2, c[0x0][0x65c] ;  /* 0x00019700ff027b82 */ /* 0x000ee20000000800 */
[----:B------:R-:W4:Y:S01]  /*08e0*/  S2R R14, SR_CTAID.Y ;  /* 0x00000000000e7919 */ /* 0x000f220000002600 */
[----:B------:R-:W-:Y:S01]  /*08f0*/  ULDC UR6, c[0x0][0x28c] ;  /* 0x0000a30000067ab9 */ /* 0x000fe20000000800 */
[----:B------:R-:W-:Y:S01]  /*0900*/  ISETP.NE.AND P0, PT, R8, 0x2, PT ;  /* 0x000000020800780c */ /* 0x000fe20003f05270 */
[----:B------:R-:W-:Y:S01]  /*0910*/  UIADD3 UR6, UR6, 0x3f, URZ ;  /* 0x0000003f06067890 */ /* 0x000fe2000fffe03f */
[----:B012---:R-:W0:Y:S01]  /*0920*/  S2R R6, SR_CTAID.X ;  /* 0x0000000000067919 */ /* 0x007e220000002500 */
[----:B------:R-:W-:Y:S01]  /*0930*/  IMAD.MOV.U32 R7, RZ, RZ, RZ ;  /* 0x000000ffff077224 */ /* 0x000fe200078e00ff */
[----:B------:R-:W-:Y:S01]  /*0940*/  UMOV UR38, URZ ;  /* 0x0000003f00267c82 */ /* 0x000fe20008000000 */
[----:B------:R-:W-:Y:S01]  /*0950*/  USHF.R.S32.HI UR7, URZ, 0x1f, UR6 ;  /* 0x0000001f3f077899 */ /* 0x000fe20008011406 */
[----:B------:R-:W-:Y:S01]  /*0960*/  UMOV UR39, URZ ;  /* 0x0000003f00277c82 */ /* 0x000fe20008000000 */
[----:B------:R-:W-:-:S02]  /*0970*/  ULDC.64 UR8, c[0x0][0x650] ;  /* 0x0001940000087ab9 */ /* 0x000fc40000000a00 */
[----:B------:R-:W-:-:S04]  /*0980*/  ULEA.HI UR7, UR7, UR6, URZ, 0x6 ;  /* 0x0000000607077291 */ /* 0x000fc8000f8f303f */
[----:B------:R-:W-:Y:S01]  /*0990*/  USHF.R.S32.HI UR40, URZ, 0x6, UR7 ;  /* 0x000000063f287899 */ /* 0x000fe20008011407 */
[----:B---3--:R-:W-:-:S13]  /*09a0*/  ISETP.NE.AND P1, PT, R2, 0x1, PT ;  /* 0x000000010200780c */ /* 0x008fda0003f25270 */
[----:B------:R-:W0:Y:S01]  /*09b0*/  @P1 LDC R19, c[0x0][0x10] ;  /* 0x00000400ff131b82 */ /* 0x000e220000000800 */
[----:B----4-:R-:W-:Y:S02]  /*09c0*/  @P1 IMAD.MOV.U32 R8, RZ, RZ, R14 ;  /* 0x000000ffff081224 */ /* 0x010fe400078e000e */
[----:B------:R-:W-:Y:S02]  /*09d0*/  @P1 IMAD.MOV.U32 R9, RZ, RZ, RZ ;  /* 0x000000ffff091224 */ /* 0x000fe400078e00ff */
[----:B------:R-:W-:-:S03]  /*09e0*/  @P1 IMAD.MOV.U32 R17, RZ, RZ, RZ ;  /* 0x000000ffff111224 */ /* 0x000fc600078e00ff */
[----:B------:R-:W1:Y:S01]  /*09f0*/  @!P1 LDC R11, c[0x0][0xc] ;  /* 0x00000300ff0b9b82 */ /* 0x000e620000000800 */
[----:B------:R-:W-:Y:S01]  /*0a00*/  ULDC UR4, c[0x0][0xc] ;  /* 0x0000030000047ab9 */ /* 0x000fe20000000800 */
[----:B------:R-:W-:Y:S02]  /*0a10*/  ULDC UR5, c[0x0][0x10] ;  /* 0x0000040000057ab9 */ /* 0x000fe40000000800 */
[----:B------:R-:W-:-:S04]  /*0a20*/  UIMAD.WIDE.U32 UR4, UR4, UR5, URZ ;  /* 0x00000005040472a5 */ /* 0x000fc8000f8e003f */
[----:B------:R-:W2:Y:S01]  /*0a30*/  LDC R2, c[0x0][0x14] ;  /* 0x00000500ff027b82 */ /* 0x000ea20000000800 */
[----:B0-----:R-:W-:-:S04]  /*0a40*/  @P1 IMAD.WIDE.U32 R18, R6, R19, R8 ;  /* 0x0000001306121225 */ /* 0x001fc800078e0008 */
[----:B------:R-:W-:Y:S02]  /*0a50*/  @P1 IMAD.IADD R17, R19, 0x1, R17 ;  /* 0x0000000113111824 */ /* 0x000fe400078e0211 */
[----:B-1----:R-:W-:-:S04]  /*0a60*/  @!P1 IMAD.WIDE.U32 R8, R11, R14, R6 ;  /* 0x0000000e0b089225 */ /* 0x002fc800078e0006 */
[----:B------:R-:W-:Y:S02]  /*0a70*/  @!P1 IMAD.MOV.U32 R18, RZ, RZ, R8 ;  /* 0x000000ffff129224 */ /* 0x000fe400078e0008 */
[----:B------:R-:W-:Y:S02]  /*0a80*/  @!P1 IMAD.MOV.U32 R17, RZ, RZ, R9 ;  /* 0x000000ffff119224 */ /* 0x000fe400078e0009 */
[----:B--2---:R-:W-:-:S04]  /*0a90*/  IMAD.WIDE.U32 R12, R2, UR4, RZ ;  /* 0x00000004020c7c25 */ /* 0x004fc8000f8e00ff */
[----:B------:R-:W-:Y:S01]  /*0aa0*/  IMAD R23, R2, UR5, RZ ;  /* 0x0000000502177c24 */ /* 0x000fe2000f8e02ff */
[----:B------:R0:W-:Y:S03]  /*0ab0*/  STL.64 [R1], R12 ;  /* 0x0000000c01007387 */ /* 0x0001e60000100a00 */
[----:B------:R-:W-:Y:S01]  /*0ac0*/  IMAD.IADD R23, R13, 0x1, R23 ;  /* 0x000000010d177824 */ /* 0x000fe200078e0217 */
[----:B------:R-:W-:Y:S06]  /*0ad0*/  @P0 BRA `(.L_x_9) ;  /* 0x0000000000200947 */ /* 0x000fec0003800000 */
[----:B------:R-:W-:Y:S01]  /*0ae0*/  UISETP.GE.U32.AND UP0, UPT, UR40, 0x3, UPT ;  /* 0x000000032800788c */ /* 0x000fe2000bf06070 */
[----:B------:R-:W-:Y:S01]  /*0af0*/  IADD3 R18, P0, R18, R12, RZ ;  /* 0x0000000c12127210 */ /* 0x000fe20007f1e0ff */
[----:B------:R-:W-:Y:S01]  /*0b00*/  UIMAD.WIDE.U32 UR4, UR40, -0x55555555, URZ ;  /* 0xaaaaaaab280478a5 */ /* 0x000fe2000f8e003f */
[----:B------:R-:W-:-:S03]  /*0b10*/  UMOV UR39, URZ ;  /* 0x0000003f00277c82 */ /* 0x000fc60008000000 */
[----:B------:R-:W-:Y:S01]  /*0b20*/  USHF.R.U32.HI UR4, URZ, 0x1, UR5 ;  /* 0x000000013f047899 */ /* 0x000fe20008011605 */
[----:B------:R-:W-:-:S03]  /*0b30*/  IMAD.X R17, R23, 0x1, R17, P0 ;  /* 0x0000000117117824 */ /* 0x000fc600000e0611 */
[----:B------:R-:W-:Y:S02]  /*0b40*/  UIMAD UR38, UR4, -0x3, UR40 ;  /* 0xfffffffd042678a4 */ /* 0x000fe4000f8e0228 */
[----:B------:R-:W-:-:S12]  /*0b50*/  @UP0 ULOP3.LUT UR39, UR4, 0x1, URZ, 0xc0, !UPT ;  /* 0x0000000104270892 */ /* 0x000fd8000f8ec03f */
.L_x_9:
[----:B------:R-:W-:Y:S01]  /*0b60*/  ISETP.GE.U32.AND P0, PT, R18, UR8, PT ;  /* 0x0000000812007c0c */ /* 0x000fe2000bf06070 */
[----:B------:R-:W-:Y:S01]  /*0b70*/  IMAD.MOV.U32 R19, RZ, RZ, -0x1 ;  /* 0xffffffffff137424 */ /* 0x000fe200078e00ff */
[----:B------:R-:W-:Y:S01]  /*0b80*/  PRMT R8, RZ, 0x7610, R8 ;  /* 0x00007610ff087816 */ /* 0x000fe20000000008 */
[----:B------:R-:W-:Y:S01]  /*0b90*/  IMAD.MOV.U32 R22, RZ, RZ, -0x1 ;  /* 0xffffffffff167424 */ /* 0x000fe200078e00ff */
[----:B------:R-:W-:Y:S01]  /*0ba0*/  ISETP.GE.U32.AND.EX P0, PT, R17, UR9, PT, P0 ;  /* 0x0000000911007c0c */ /* 0x000fe2000bf06100 */
[----:B------:R-:W-:-:S12]  /*0bb0*/  IMAD.MOV.U32 R2, RZ, RZ, -0x1 ;  /* 0xffffffffff027424 */ /* 0x000fd800078e00ff */
[----:B------:R-:W-:Y:S05]  /*0bc0*/  @P0 BRA `(.L_x_10) ;  /* 0x00000004005c0947 */ /* 0x000fea0003800000 */
[----:B------:R-:W1:Y:S01]  /*0bd0*/  LDC.64 R20, c[0x0][0x628] ;  /* 0x00018a00ff147b82 */ /* 0x000e620000000a00 */
[----:B------:R-:W-:Y:S02]  /*0be0*/  IMAD.MOV.U32 R8, RZ, RZ, R18 ;  /* 0x000000ffff087224 */ /* 0x000fe400078e0012 */
[----:B------:R-:W-:-:S05]  /*0bf0*/  IMAD.MOV.U32 R9, RZ, RZ, R17 ;  /* 0x000000ffff097224 */ /* 0x000fca00078e0011 */
[----:B------:R-:W2:Y:S08]  /*0c00*/  LDC R2, c[0x0][0x630] ;  /* 0x00018c00ff027b82 */ /* 0x000eb00000000800 */
[----:B------:R-:W3:Y:S01]  /*0c10*/  LDC.64 R24, c[0x0][0x620] ;  /* 0x00018800ff187b82 */ /* 0x000ee20000000a00 */
[----:B-1----:R-:W-:-:S04]  /*0c20*/  ISETP.NE.U32.AND P0, PT, R20, RZ, PT ;  /* 0x000000ff1400720c */ /* 0x002fc80003f05070 */
[----:B------:R-:W-:-:S13]  /*0c30*/  ISETP.NE.AND.EX P0, PT, R21, RZ, PT, P0 ;  /* 0x000000ff1500720c */ /* 0x000fda0003f05300 */
[----:B--23--:R-:W-:Y:S05]  /*0c40*/  @!P0 BRA `(.L_x_11) ;  /* 0x0000000000288947 */ /* 0x00cfea0003800000 */
[----:B0-----:R-:W0:Y:S02]  /*0c50*/  LDC R13, c[0x0][0x634] ;  /* 0x00018d00ff0d7b82 */ /* 0x001e240000000800 */
[----:B0-----:R-:W-:-:S05]  /*0c60*/  IADD3 R13, P0, R18, R13, RZ ;  /* 0x0000000d120d7210 */ /* 0x001fca0007f1e0ff */
[----:B------:R-:W-:-:S04]  /*0c70*/  IMAD.X R15, RZ, RZ, R17, P0 ;  /* 0x000000ffff0f7224 */ /* 0x000fc800000e0611 */
[----:B------:R-:W-:-:S04]  /*0c80*/  IMAD.WIDE.U32 R8, R15, R20, RZ ;  /* 0x000000140f087225 */ /* 0x000fc800078e00ff */
[----:B------:R-:W-:-:S04]  /*0c90*/  IMAD.WIDE.U32 R10, P0, R13, R21, R8 ;  /* 0x000000150d0a7225 */ /* 0x000fc80007800008 */
[----:B------:R-:W-:-:S04]  /*0ca0*/  IMAD.WIDE.U32 R8, R13, R20, RZ ;  /* 0x000000140d087225 */ /* 0x000fc800078e00ff */
[----:B------:R-:W-:Y:S01]  /*0cb0*/  IMAD.X R13, RZ, RZ, RZ, P0 ;  /* 0x000000ffff0d7224 */ /* 0x000fe200000e06ff */
[----:B------:R-:W-:Y:S01]  /*0cc0*/  IADD3 RZ, P0, R9, R10, RZ ;  /* 0x0000000a09ff7210 */ /* 0x000fe20007f1e0ff */
[----:B------:R-:W-:-:S04]  /*0cd0*/  IMAD.MOV.U32 R12, RZ, RZ, R11 ;  /* 0x000000ffff0c7224 */ /* 0x000fc800078e000b */
[----:B------:R-:W-:-:S08]  /*0ce0*/  IMAD.WIDE.U32.X R8, R15, R21, R12, P0 ;  /* 0x000000150f087225 */ /* 0x000fd000000e040c */
.L_x_11:
[-CC-:B------:R-:W-:Y:S01]  /*0cf0*/  SHF.R.U64 R31, R8, R2.reuse, R9.reuse ;  /* 0x00000002081f7219 */ /* 0x180fe20000001209 */
[----:B0-----:R-:W0:Y:S01]  /*0d00*/  LDC R12, c[0x0][0x618] ;  /* 0x00018600ff0c7b82 */ /* 0x001e220000000800 */
[----:B------:R-:W-:Y:S01]  /*0d10*/  SHF.R.U32.HI R7, RZ, R2, R9 ;  /* 0x00000002ff077219 */ /* 0x000fe20000011609 */
[----:B------:R-:W-:Y:S01]  /*0d20*/  ULDC UR4, c[0x0][0x150] ;  /* 0x0000540000047ab9 */ /* 0x000fe20000000800 */
[----:B------:R-:W-:Y:S01]  /*0d30*/  IADD3 R11, P0, RZ, -R31, RZ ;  /* 0x8000001fff0b7210 */ /* 0x000fe20007f1e0ff */
[----:B------:R-:W-:Y:S01]  /*0d40*/  IMAD.MOV.U32 R19, RZ, RZ, R17 ;  /* 0x000000ffff137224 */ /* 0x000fe200078e0011 */
[----:B------:R-:W-:-:S03]  /*0d50*/  I2FP.F32.U32 R2, R6 ;  /* 0x0000000600027245 */ /* 0x000fc60000201000 */
[----:B------:R-:W1:Y:S01]  /*0d60*/  LDC.64 R26, c[0x0][0x640] ;  /* 0x00019000ff1a7b82 */ /* 0x000e620000000a00 */
[----:B------:R-:W-:Y:S02]  /*0d70*/  IMAD.X R13, RZ, RZ, ~R7, P0 ;  /* 0x000000ffff0d7224 */ /* 0x000fe400000e0e07 */
[----:B------:R-:W-:Y:S01]  /*0d80*/  FMUL R2, R2, UR4 ;  /* 0x0000000402027c20 */ /* 0x000fe20008400000 */
[----:B------:R-:W-:Y:S01]  /*0d90*/  IMAD.WIDE.U32 R8, R11, R24, R18 ;  /* 0x000000180b087225 */ /* 0x000fe200078e0012 */
[----:B------:R-:W-:-:S03]  /*0da0*/  ULDC UR4, c[0x0][0x154] ;  /* 0x0000550000047ab9 */ /* 0x000fc60000000800 */
[----:B------:R-:W-:Y:S01]  /*0db0*/  IMAD R10, R13, R24, RZ ;  /* 0x000000180d0a7224 */ /* 0x000fe200078e02ff */
[----:B------:R-:W2:Y:S01]  /*0dc0*/  LDC R7, c[0x0][0x144] ;  /* 0x00005100ff077b82 */ /* 0x000ea20000000800 */
[----:B------:R-:W3:Y:S02]  /*0dd0*/  F2I.U32.TRUNC.NTZ R2, R2 ;  /* 0x0000000200027305 */ /* 0x000ee4000020f000 */
[----:B------:R-:W-:-:S04]  /*0de0*/  IMAD R11, R11, R25, R10 ;  /* 0x000000190b0b7224 */ /* 0x000fc800078e020a */
[----:B------:R-:W-:Y:S01]  /*0df0*/  IMAD.IADD R9, R9, 0x1, R11 ;  /* 0x0000000109097824 */ /* 0x000fe200078e020b */
[----:B------:R-:W4:Y:S01]  /*0e00*/  LDC R22, c[0x0][0x608] ;  /* 0x00018200ff167b82 */ /* 0x000f220000000800 */
[----:B------:R-:W-:-:S03]  /*0e10*/  IMAD.MOV.U32 R11, RZ, RZ, -0x1 ;  /* 0xffffffffff0b7424 */ /* 0x000fc600078e00ff */
[--C-:B0-----:R-:W-:Y:S02]  /*0e20*/  SHF.R.U64 R20, R8, R12, R9.reuse ;  /* 0x0000000c08147219 */ /* 0x101fe40000001209 */
[----:B------:R-:W-:Y:S02]  /*0e30*/  I2FP.F32.U32 R8, R14 ;  /* 0x0000000e00087245 */ /* 0x000fe40000201000 */
[----:B------:R-:W0:Y:S01]  /*0e40*/  LDC R24, c[0x0][0x658] ;  /* 0x00019600ff187b82 */ /* 0x000e220000000800 */
[----:B-1----:R-:W-:Y:S01]  /*0e50*/  ISETP.NE.U32.AND P0, PT, R26, RZ, PT ;  /* 0x000000ff1a00720c */ /* 0x002fe20003f05070 */
[----:B---3--:R-:W-:Y:S02]  /*0e60*/  IMAD.MOV R10, RZ, RZ, -R2 ;  /* 0x000000ffff0a7224 */ /* 0x008fe400078e0a02 */
[----:B------:R-:W-:Y:S01]  /*0e70*/  FMUL R8, R8, UR4 ;  /* 0x0000000408087c20 */ /* 0x000fe20008400000 */
[----:B------:R-:W-:Y:S02]  /*0e80*/  SHF.R.U32.HI R9, RZ, R12, R9 ;  /* 0x0000000cff097219 */ /* 0x000fe40000011609 */
[----:B------:R-:W-:Y:S01]  /*0e90*/  ISETP.NE.AND.EX P0, PT, R27, RZ, PT, P0 ;  /* 0x000000ff1b00720c */ /* 0x000fe20003f05300 */
[----:B------:R1:W3:Y:S01]  /*0ea0*/  F2I.U32.TRUNC.NTZ R15, R8 ;  /* 0x00000008000f7305 */ /* 0x0002e2000020f000 */
[----:B------:R-:W1:Y:S01]  /*0eb0*/  LDC R19, c[0x0][0x148] ;  /* 0x00005200ff137b82 */ /* 0x000e620000000800 */
[----:B--2---:R-:W-:-:S07]  /*0ec0*/  IMAD R2, R7, R10, R6 ;  /* 0x0000000a07027224 */ /* 0x004fce00078e0206 */
[----:B------:R-:W2:Y:S01]  /*0ed0*/  LDC R25, c[0x0][0x600] ;  /* 0x00018000ff197b82 */ /* 0x000ea20000000800 */
[-CC-:B----4-:R-:W-:Y:S02]  /*0ee0*/  SHF.R.U64 R32, R20, R22.reuse, R9.reuse ;  /* 0x0000001614207219 */ /* 0x190fe40000001209 */
[----:B------:R-:W-:Y:S01]  /*0ef0*/  SHF.R.U32.HI R7, RZ, R22, R9 ;  /* 0x00000016ff077219 */ /* 0x000fe20000011609 */
[----:B------:R-:W-:-:S04]  /*0f00*/  IMAD.MOV.U32 R9, RZ, RZ, 0x1 ;  /* 0x00000001ff097424 */ /* 0x000fc800078e00ff */
[----:B------:R-:W4:Y:S01]  /*0f10*/  LDC R28, c[0x0][0x648] ;  /* 0x00019200ff1c7b82 */ /* 0x000f220000000800 */
[-C--:B0-----:R-:W-:Y:S02]  /*0f20*/  SHF.L.U32 R6, R11, R24.reuse, RZ ;  /* 0x000000180b067219 */ /* 0x081fe400000006ff */
[--C-:B------:R-:W-:Y:S02]  /*0f30*/  SHF.R.U64 R22, R32, R24, R7.reuse ;  /* 0x0000001820167219 */ /* 0x100fe40000001207 */
[----:B------:R-:W-:Y:S02]  /*0f40*/  LOP3.LUT R13, RZ, R6, RZ, 0x33, !PT ;  /* 0x00000006ff0d7212 */ /* 0x000fe400078e33ff */
[-C--:B------:R-:W-:Y:S01]  /*0f50*/  SHF.R.U32.HI R7, RZ, R24.reuse, R7 ;  /* 0x00000018ff077219 */ /* 0x080fe20000011607 */
[----:B------:R-:W0:Y:S01]  /*0f60*/  LDC R29, c[0x0][0x638] ;  /* 0x00018e00ff1d7b82 */ /* 0x000e220000000800 */
[----:B------:R-:W-:Y:S01]  /*0f70*/  SHF.L.U32 R12, R9, R24, RZ ;  /* 0x00000018090c7219 */ /* 0x000fe200000006ff */
[----:B------:R-:W-:-:S06]  /*0f80*/  IMAD.MOV.U32 R6, RZ, RZ, R22 ;  /* 0x000000ffff067224 */ /* 0x000fcc00078e0016 */
[----:B------:R-:W0:Y:S01]  /*0f90*/  LDC R30, c[0x0][0x610] ;  /* 0x00018400ff1e7b82 */ /* 0x000e220000000800 */
[----:B-1-3--:R-:W-:Y:S05]  /*0fa0*/  @!P0 BRA `(.L_x_12) ;  /* 0x0000000000288947 */ /* 0x00afea0003800000 */
[----:B------:R-:W1:Y:S02]  /*0fb0*/  LDC R11, c[0x0][0x64c] ;  /* 0x00019300ff0b7b82 */ /* 0x000e640000000800 */
[----:B-1----:R-:W-:-:S05]  /*0fc0*/  IADD3 R11, P0, R22, R11, RZ ;  /* 0x0000000b160b7210 */ /* 0x002fca0007f1e0ff */
        /* <DEDUP_REMOVED lines=8> */
.L_x_12:
[----:B----4-:R-:W-:Y:S01]  /*1050*/  SHF.R.U64 R6, R6, R28, R7 ;  /* 0x0000001c06067219 */ /* 0x010fe20000001207 */
[----:B--2---:R-:W-:Y:S01]  /*1060*/  VIADD R7, R25, 0xffffffff ;  /* 0xffffffff19077836 */ /* 0x004fe20000000000 */
[----:B------:R-:W-:Y:S01]  /*1070*/  LOP3.LUT R13, R32, R13, RZ, 0xc0, !PT ;  /* 0x0000000d200d7212 */ /* 0x000fe200078ec0ff */
[----:B------:R-:W-:Y:S02]  /*1080*/  IMAD.MOV R15, RZ, RZ, -R15 ;  /* 0x000000ffff0f7224 */ /* 0x000fe400078e0a0f */
[----:B------:R-:W-:Y:S01]  /*1090*/  IMAD.MOV R8, RZ, RZ, -R6 ;  /* 0x000000ffff087224 */ /* 0x000fe200078e0a06 */
[----:B------:R-:W-:Y:S01]  /*10a0*/  LOP3.LUT R7, R20, R7, RZ, 0xc0, !PT ;  /* 0x0000000714077212 */ /* 0x000fe200078ec0ff */
[----:B------:R-:W-:Y:S02]  /*10b0*/  IMAD R13, R12, R6, R13 ;  /* 0x000000060c0d7224 */ /* 0x000fe400078e020d */
[----:B------:R-:W-:Y:S02]  /*10c0*/  @P1 IMAD R2, R19, R15, R14 ;  /* 0x0000000f13021224 */ /* 0x000fe400078e020e */
[----:B0-----:R-:W-:-:S02]  /*10d0*/  IMAD R6, R8, R29, R22 ;  /* 0x0000001d08067224 */ /* 0x001fc400078e0216 */
[----:B------:R-:W-:Y:S02]  /*10e0*/  IMAD R2, R13, R30, R2 ;  /* 0x0000001e0d027224 */ /* 0x000fe400078e0202 */
[----:B------:R-:W-:Y:S02]  /*10f0*/  IMAD R19, R6, R25, R7 ;  /* 0x0000001906137224 */ /* 0x000fe400078e0207 */
[----:B------:R-:W-:-:S03]  /*1100*/  IMAD.MOV.U32 R8, RZ, RZ, 0x1 ;  /* 0x00000001ff087424 */ /* 0x000fc600078e00ff */
[----:B------:R-:W-:Y:S02]  /*1110*/  SEL R22, R19, R2, !P1 ;  /* 0x0000000213167207 */ /* 0x000fe40004800000 */
[----:B------:R-:W-:Y:S01]  /*1120*/  SEL R19, R2, R19, !P1 ;  /* 0x0000001302137207 */ /* 0x000fe20004800000 */
[----:B------:R-:W-:-:S07]  /*1130*/  IMAD.MOV.U32 R2, RZ, RZ, R31 ;  /* 0x000000ffff027224 */ /* 0x000fce00078e001f */
.L_x_10:
[----:B------:R-:W-:Y:S05]  /*1140*/  @!P2 BRA `(.L_x_13) ;  /* 0x000000380010a947 */ /* 0x000fea0003800000 */
[----:B------:R-:W-:-:S13]  /*1150*/  ISETP.GT.U32.AND P0, PT, R33, 0x1, PT ;  /* 0x000000012100780c */ /* 0x000fda0003f04070 */
[----:B------:R-:W-:Y:S05]  /*1160*/  @P0 EXIT ;  /* 0x000000000000094d */ /* 0x000fea0003800000 */
.L_x_14:
[----:B------:R-:W-:-:S08]  /*1170*/  NOP ;  /* 0x0000000000007918 */ /* 0x000fd00000000000 */
[----:B------:R-:W1:Y:S02]  /*1180*/  USETMAXREG.TRY_ALLOC.CTAPOOL UP0, 0xe8 ;  /* 0x000000e8000079c8 */ /* 0x000e640008000600 */
[----:B-1----:R-:W-:-:S13]  /*1190*/  PLOP3.LUT P0, PT, PT, PT, UP0, 0x80, 0x0 ;  /* 0x000000000000781c */ /* 0x002fda0003f0f008 */
[----:B------:R-:W-:Y:S05]  /*11a0*/  @!P0 BRA `(.L_x_14) ;  /* 0xfffffffc00f08947 */ /* 0x000fea000383ffff */
[----:B------:R-:W-:-:S13]  /*11b0*/  LOP3.LUT P0, RZ, R8, 0xff, RZ, 0xc0, !PT ;  /* 0x000000ff08ff7812 */ /* 0x000fda000780c0ff */
[----:B------:R-:W-:Y:S05]  /*11c0*/  @!P0 EXIT ;  /* 0x000000000000894d */ /* 0x000fea0003800000 */
[----:B------:R-:W1:Y:S01]  /*11d0*/  S2UR UR4, SR_CgaCtaId ;  /* 0x00000000000479c3 */ /* 0x000e620000008800 */
[----:B------:R-:W-:Y:S01]  /*11e0*/  VIADD R6, R5, 0xffffffff ;  /* 0xffffffff05067836 */ /* 0x000fe20000000000 */
[----:B------:R-:W-:Y:S01]  /*11f0*/  SHF.R.S32.HI R0, RZ, 0x1f, R3 ;  /* 0x0000001fff007819 */ /* 0x000fe20000011403 */
[----:B------:R-:W-:Y:S01]  /*1200*/  UMOV UR41, 0x400 ;  /* 0x0000040000297882 */ /* 0x000fe20000000000 */
[----:B------:R-:W-:Y:S01]  /*1210*/  UISETP.LT.AND UP0, UPT, UR40, 0x1, UPT ;  /* 0x000000012800788c */ /* 0x000fe2000bf01270 */
[----:B------:R-:W-:Y:S01]  /*1220*/  LOP3.LUT R70, R16, 0x1, RZ, 0xfc, !PT ;  /* 0x0000000110467812 */ /* 0x000fe200078efcff */
[----:B------:R-:W-:Y:S01]  /*1230*/  ULDC UR6, c[0x0][0x284] ;  /* 0x0000a10000067ab9 */ /* 0x000fe20000000800 */
[----:B------:R-:W-:Y:S01]  /*1240*/  R2UR UR42, R6 ;  /* 0x00000000062a72ca */ /* 0x000fe200000e0000 */
[----:B------:R-:W-:Y:S01]  /*1250*/  USEL UR43, UR40, 0x1, UP0 ;  /* 0x00000001282b7887 */ /* 0x000fe20008000000 */
[CC--:B------:R-:W-:Y:S01]  /*1260*/  LEA.HI R4, R0.reuse, R3.reuse, RZ, 0x2 ;  /* 0x0000000300047211 */ /* 0x0c0fe200078f10ff */
[----:B------:R-:W-:Y:S01]  /*1270*/  USHF.L.U32 UR46, UR40, 0x1, URZ ;  /* 0x00000001282e7899 */ /* 0x000fe2000800063f */
[----:B------:R-:W-:Y:S01]  /*1280*/  LEA.HI R0, R0, R3, RZ, 0x5 ;  /* 0x0000000300007211 */ /* 0x000fe200078f28ff */
[----:B------:R-:W-:Y:S01]  /*1290*/  UIADD3 UR43, -UR43, UR40, URZ ;  /* 0x000000282b2b7290 */ /* 0x000fe2000fffe13f */
[----:B------:R-:W-:-:S02]  /*12a0*/  SHF.R.S32.HI R58, RZ, 0x2, R4 ;  /* 0x00000002ff3a7819 */ /* 0x000fc40000011404 */
[----:B------:R-:W-:Y:S02]  /*12b0*/  SHF.R.S32.HI R5, RZ, 0x1f, R4 ;  /* 0x0000001fff057819 */ /* 0x000fe40000011404 */
[----:B------:R-:W-:Y:S02]  /*12c0*/  LOP3.LUT R60, R4, 0xfffffffc, RZ, 0xc0, !PT ;  /* 0xfffffffc043c7812 */ /* 0x000fe400078ec0ff */
[----:B------:R-:W-:Y:S01]  /*12d0*/  LEA.HI R5, R5, R58, RZ, 0x3 ;  /* 0x0000003a05057211 */ /* 0x000fe200078f18ff */
[----:B------:R-:W-:Y:S01]  /*12e0*/  USHF.L.U32 UR42, UR42, 0x3, URZ ;  /* 0x000000032a2a7899 */ /* 0x000fe2000800063f */
[----:B------:R-:W-:Y:S01]  /*12f0*/  ISETP.NE.AND P0, PT, R6, RZ, PT ;  /* 0x000000ff0600720c */ /* 0x000fe20003f05270 */
[----:B------:R-:W-:Y:S01]  /*1300*/  IMAD.IADD R60, R3, 0x1, -R60 ;  /* 0x00000001033c7824 */ /* 0x000fe200078e0a3c */
[----:B------:R-:W-:Y:S01]  /*1310*/  LOP3.LUT R5, R5, 0xfffffff8, RZ, 0xc0, !PT ;  /* 0xfffffff805057812 */ /* 0x000fe200078ec0ff */
[----:B-1----:R-:W-:Y:S01]  /*1320*/  ULEA UR41, UR4, UR41, 0x18 ;  /* 0x0000002904297291 */ /* 0x002fe2000f8ec03f */
[----:B------:R-:W-:Y:S01]  /*1330*/  SEL R71, RZ, 0x1, P0 ;  /* 0x00000001ff477807 */ /* 0x000fe20000000000 */
[----:B------:R-:W-:-:S02]  /*1340*/  IMAD.U32 R62, RZ, RZ, UR42 ;  /* 0x0000002aff3e7e24 */ /* 0x000fc4000f8e00ff */
[----:B------:R-:W-:Y:S01]  /*1350*/  UIADD3 UR47, UR41, 0x40, URZ ;  /* 0x00000040292f7890 */ /* 0x000fe2000fffe03f */
[----:B------:R-:W-:Y:S01]  /*1360*/  IMAD.IADD R58, R58, 0x1, -R5 ;  /* 0x000000013a3a7824 */ /* 0x000fe200078e0a05 */
[----:B------:R-:W-:Y:S01]  /*1370*/  UIADD3 UR4, UR41, 0x100, URZ ;  /* 0x0000010029047890 */ /* 0x000fe2000fffe03f */
[----:B------:R-:W-:Y:S01]  /*1380*/  SHF.R.S32.HI R5, RZ, 0x5, R0 ;  /* 0x00000005ff057819 */ /* 0x000fe20000011400 */
[----:B------:R-:W-:Y:S01]  /*1390*/  UIADD3 UR5, UR41, 0x6100, URZ ;  /* 0x0000610029057890 */ /* 0x000fe2000fffe03f */
[C---:B------:R-:W-:Y:S01]  /*13a0*/  LOP3.LUT R64, R62.reuse, 0x8, RZ, 0xc0, !PT ;  /* 0x000000083e407812 */ /* 0x040fe200078ec0ff */
[----:B------:R-:W-:Y:S01]  /*13b0*/  USHF.R.U32.HI UR4, URZ, 0x4, UR4 ;  /* 0x000000043f047899 */ /* 0x000fe20008011604 */
[--C-:B------:R-:W-:Y:S01]  /*13c0*/  SHF.R.S32.HI R59, RZ, 0x1f, R58.reuse ;  /* 0x0000001fff3b7819 */ /* 0x100fe2000001143a */
[----:B------:R-:W-:Y:S01]  /*13d0*/  USHF.R.U32.HI UR5, URZ, 0x4, UR5 ;  /* 0x000000043f057899 */ /* 0x000fe20008011605 */
[C-C-:B------:R-:W-:Y:S01]  /*13e0*/  IMAD R65, R5.reuse, -0x10, -R58.reuse ;  /* 0xfffffff005417824 */ /* 0x140fe200078e0a3a */
[----:B------:R-:W-:Y:S01]  /*13f0*/  ULOP3.LUT UR4, UR4, 0x3fff, URZ, 0xc0, !UPT ;  /* 0x00003fff04047892 */ /* 0x000fe2000f8ec03f */
[----:B------:R-:W-:Y:S01]  /*1400*/  IMAD.U32 R61, RZ, RZ, UR47 ;  /* 0x0000002fff3d7e24 */ /* 0x000fe2000f8e00ff */
[----:B------:R-:W-:Y:S01]  /*1410*/  ULOP3.LUT UR5, UR5, 0x3fff, URZ, 0xc0, !UPT ;  /* 0x00003fff05057892 */ /* 0x000fe2000f8ec03f */
[----:B------:R-:W-:Y:S01]  /*1420*/  IMAD.WIDE R58, R5, 0x10, R58 ;  /* 0x00000010053a7825 */ /* 0x000fe200078e023a */
[----:B------:R-:W-:Y:S01]  /*1430*/  LOP3.LUT R62, R62, 0x8, RZ, 0xc, !PT ;  /* 0x000000083e3e7812 */ /* 0x000fe200078e0cff */
[----:B------:R-:W-:Y:S01]  /*1440*/  ULOP3.LUT UR44, UR4, 0x10000, URZ, 0xfc, !UPT ;  /* 0x00010000042c7892 */ /* 0x000fe2000f8efc3f */
[----:B------:R-:W-:Y:S01]  /*1450*/  LOP3.LUT R64, R64, 0x18, RZ, 0x3c, !PT ;  /* 0x0000001840407812 */ /* 0x000fe200078e3cff */
[----:B------:R-:W-:Y:S01]  /*1460*/  VIADD R63, R61, UR42 ;  /* 0x0000002a3d3f7c36 */ /* 0x000fe20008000000 */
[----:B------:R-:W-:Y:S01]  /*1470*/  ULOP3.LUT UR45, UR5, 0x10000, URZ, 0xfc, !UPT ;  /* 0x00010000052d7892 */ /* 0x000fe2000f8efc3f */
[----:B------:R-:W-:-:S11]  /*1480*/  VIADD R65, R65, UR6 ;  /* 0x0000000641417c36 */ /* 0x000fd60008000000 */
.L_x_98:
[----:B------:R-:W-:Y:S01]  /*1490*/  SHF.L.U32 R0, R71, 0x1f, RZ ;  /* 0x0000001f47007819 */ /* 0x000fe200000006ff */
[----:B------:R-:W-:Y:S02]  /*14a0*/  ULDC UR4, c[0x0][0x28c] ;  /* 0x0000a30000047ab9 */ /* 0x000fe40000000800 */
[----:B------:R-:W-:Y:S01]  /*14b0*/  ISETP.LT.AND P1, PT, RZ, UR4, PT ;  /* 0x00000004ff007c0c */ /* 0x000fe2000bf21270 */
[----:B-1----:R-:W1:Y:S02]  /*14c0*/  SYNCS.PHASECHK.TRANS64.TRYWAIT P0, [R61+UR42], R0 ;  /* 0x000000003d0075a7 */ /* 0x002e64000800016a */
[----:B-1-34-:R-:W-:Y:S10]  /*14d0*/  @!P0 BRA `(.L_x_15) ;  /* 0x0000004000f88947 */ /* 0x01aff40003800000 */
.L_x_119:
[----:B------:R-:W-:Y:S05]  /*14e0*/  @P1 BRA `(.L_x_16) ;  /* 0x0000000000401947 */ /* 0x000fea0003800000 */
[----:B-1----:R-:W-:Y:S01]  /*14f0*/  MOV R0, 0x0 ;  /* 0x0000000000007802 */ /* 0x002fe20000000f00 */
[----:B------:R-:W-:Y:S01]  /*1500*/  ULDC.64 UR4, c[0x4][0x68] ;  /* 0x01001a0000047ab9 */ /* 0x000fe20000000a00 */
[----:B------:R-:W-:Y:S01]  /*1510*/  ULDC.64 UR6, c[0x4][0x8] ;  /* 0x0100020000067ab9 */ /* 0x000fe20000000a00 */
[----:B------:R-:W-:Y:S01]  /*1520*/  IMAD.U32 R4, RZ, RZ, UR4 ;  /* 0x00000004ff047e24 */ /* 0x000fe2000f8e00ff */
[----:B------:R1:W2:Y:S01]  /*1530*/  LDC.64 R14, c[0x4][R0] ;  /* 0x01000000000e7b82 */ /* 0x0002a20000000a00 */
[----:B------:R-:W-:Y:S01]  /*1540*/  IMAD.U32 R5, RZ, RZ, UR5 ;  /* 0x00000005ff057e24 */ /* 0x000fe2000f8e00ff */
[----:B------:R-:W-:Y:S01]  /*1550*/  ULDC.64 UR4, c[0x4][0x70] ;  /* 0x01001c0000047ab9 */ /* 0x000fe20000000a00 */
[----:B------:R-:W-:Y:S02]  /*1560*/  IMAD.U32 R10, RZ, RZ, UR6 ;  /* 0x00000006ff0a7e24 */ /* 0x000fe4000f8e00ff */
[----:B------:R-:W-:Y:S02]  /*1570*/  IMAD.U32 R6, RZ, RZ, UR4 ;  /* 0x00000004ff067e24 */ /* 0x000fe4000f8e00ff */
[----:B------:R-:W-:-:S02]  /*1580*/  IMAD.U32 R7, RZ, RZ, UR5 ;  /* 0x00000005ff077e24 */ /* 0x000fc4000f8e00ff */
[----:B------:R-:W-:Y:S02]  /*1590*/  IMAD.U32 R11, RZ, RZ, UR7 ;  /* 0x00000007ff0b7e24 */ /* 0x000fe4000f8e00ff */
[----:B------:R-:W-:Y:S02]  /*15a0*/  IMAD.MOV.U32 R8, RZ, RZ, 0x1e1 ;  /* 0x000001e1ff087424 */ /* 0x000fe400078e00ff */
[----:B0-----:R-:W-:Y:S02]  /*15b0*/  IMAD.MOV.U32 R12, RZ, RZ, 0x1 ;  /* 0x00000001ff0c7424 */ /* 0x001fe400078e00ff */
[----:B-1----:R-:W-:-:S07]  /*15c0*/  IMAD.MOV.U32 R13, RZ, RZ, RZ ;  /* 0x000000ffff0d7224 */ /* 0x002fce00078e00ff */
[----:B------:R-:W-:-:S07]  /*15d0*/  LEPC R20, `(.L_x_16) ;  /* 0x000000001014794e */ /* 0x000fce0000000000 */
[----:B--2--5:R-:W-:Y:S05]  /*15e0*/  CALL.ABS.NOINC R14 ;  /* 0x000000000e007343 */ /* 0x024fea0003c00000 */
.L_x_16:
[----:B------:R-:W-:-:S13]  /*15f0*/  ISETP.NE.AND P0, PT, R70, 0x3, PT ;  /* 0x000000034600780c */ /* 0x000fda0003f05270 */
[----:B------:R-:W-:Y:S05]  /*1600*/  @!P0 BRA `(.L_x_17) ;  /* 0x0000000000048947 */ /* 0x000fea0003800000 */
[----:B------:R-:W-:Y:S01]  /*1610*/  BPT.TRAP 0x1 ;  /* 0x000000040000795c */ /* 0x000fe20000300000 */
.L_x_17:
[----:B------:R-:W-:Y:S02]  /*1620*/  IMAD.U32 R3, RZ, RZ, UR38 ;  /* 0x00000026ff037e24 */ /* 0x000fe4000f8e00ff */
[----:B-1----:R-:W-:-:S03]  /*1630*/  IMAD.U32 R0, RZ, RZ, UR39 ;  /* 0x00000027ff007e24 */ /* 0x002fc6000f8e00ff */
[----:B------:R-:W-:Y:S02]  /*1640*/  LEA R3, R3, UR41, 0x3 ;  /* 0x0000002903037c11 */ /* 0x000fe4000f8e18ff */
[----:B------:R-:W-:-:S04]  /*1650*/  SHF.L.U32 R0, R0, 0x1f, RZ ;  /* 0x0000001f00007819 */ /* 0x000fc800000006ff */
[----:B------:R1:W2:Y:S01]  /*1660*/  SYNCS.PHASECHK.TRANS64.TRYWAIT P1, [R3+URZ], R0 ;  /* 0x00000000030075a7 */ /* 0x0002a2000802017f */
[----:B------:R-:W-:Y:S05]  /*1670*/  @!P0 BRA `(.L_x_18) ;  /* 0x0000000000048947 */ /* 0x000fea0003800000 */
[----:B------:R-:W-:Y:S01]  /*1680*/  BPT.TRAP 0x1 ;  /* 0x000000040000795c */ /* 0x000fe20000300000 */
.L_x_18:
[----:B--2---:R-:W-:Y:S05]  /*1690*/  @P1 BRA `(.L_x_19) ;  /* 0x0000000000081947 */ /* 0x004fea0003800000 */
[----:B------:R-:W2:Y:S02]  /*16a0*/  SYNCS.PHASECHK.TRANS64.TRYWAIT P1, [R3+URZ], R0 ;  /* 0x00000000030075a7 */ /* 0x000ea4000802017f */
[----:B--2---:R-:W-:Y:S05]  /*16b0*/  @!P1 BRA `(.L_x_20) ;  /* 0x0000004000949947 */ /* 0x004fea0003800000 */
.L_x_19:
[----:B------:R-:W-:Y:S05]  /*16c0*/  WARPSYNC.ALL ;  /* 0x0000000000007948 */ /* 0x000fea0003800000 */
[----:B------:R-:W-:Y:S01]  /*16d0*/  ULEA UR8, UR38, UR44, 0x9 ;  /* 0x0000002c26087291 */ /* 0x000fe2000f8e483f */
[----:B------:R-:W-:Y:S01]  /*16e0*/  WARPGROUP.ARRIVE ;  /* 0x00000000000079c5 */ /* 0x000fe20000000000 */
[----:B------:R-:W-:Y:S01]  /*16f0*/  ULEA UR9, UR38, UR45, 0x9 ;  /* 0x0000002d26097291 */ /* 0x000fe2000f8e483f */
[----:B-12---:R-:W-:Y:S01]  /*1700*/  IMAD.U32 R0, RZ, RZ, UR43 ;  /* 0x0000002bff007e24 */ /* 0x006fe2000f8e00ff */
[----:B------:R-:W-:Y:S01]  /*1710*/  UMOV UR5, 0x40000040 ;  /* 0x4000004000057882 */ /* 0x000fe20000000000 */
[----:B------:R-:W-:-:S02]  /*1720*/  UMOV UR7, 0x40000040 ;  /* 0x4000004000077882 */ /* 0x000fc40000000000 */
[----:B------:R-:W-:Y:S01]  /*1730*/  UMOV UR4, UR8 ;  /* 0x0000000800047c82 */ /* 0x000fe20008000000 */
[----:B------:R-:W-:Y:S01]  /*1740*/  ISETP.GE.AND P1, PT, R0, 0x1, PT ;  /* 0x000000010000780c */ /* 0x000fe20003f26270 */
[----:B------:R-:W-:Y:S02]  /*1750*/  UMOV UR6, UR9 ;  /* 0x0000000900067c82 */ /* 0x000fe40008000000 */
[----:B------:R-:W-:Y:S01]  /*1760*/  HGMMA.64x64x16.F32 R24, gdesc[UR4], RZ, !UPT, gsb0 ;  /* 0x00e00000041879f0 */ /* 0x000fe2000c0008ff */
[----:B------:R-:W-:Y:S02]  /*1770*/  UIADD3 UR4, UR8, 0x2, URZ ;  /* 0x0000000208047890 */ /* 0x000fe4000fffe03f */
[----:B------:R-:W-:Y:S01]  /*1780*/  UIADD3 UR6, UR9, 0x2, URZ ;  /* 0x0000000209067890 */ /* 0x000fe2000fffe03f */
[----:B------:R-:W-:Y:S01]  /*1790*/  UMOV UR5, 0x40000040 ;  /* 0x4000004000057882 */ /* 0x000fe20000000000 */
[----:B------:R-:W-:Y:S01]  /*17a0*/  UMOV UR7, 0x40000040 ;  /* 0x4000004000077882 */ /* 0x000fe20000000000 */
[----:B------:R-:W-:-:S02]  /*17b0*/  WARPGROUP.DEPBAR.LE gsb0, 0x0 ;  /* 0x00008000000079c5 */ /* 0x000fc40000010000 */
[----:B------:R-:W-:-:S06]  /*17c0*/  WARPGROUP.ARRIVE ;  /* 0x00000000000079c5 */ /* 0x000fcc0000000000 */
[----:B------:R-:W-:Y:S01]  /*17d0*/  HGMMA.64x64x16.F32 R24, gdesc[UR4], R24, gsb0 ;  /* 0x00e00000041879f0 */ /* 0x000fe20008000818 */
[----:B------:R-:W-:Y:S02]  /*17e0*/  UIADD3 UR4, UR8, 0x4, URZ ;  /* 0x0000000408047890 */ /* 0x000fe4000fffe03f */
[----:B------:R-:W-:Y:S01]  /*17f0*/  UIADD3 UR6, UR9, 0x4, URZ ;  /* 0x0000000409067890 */ /* 0x000fe2000fffe03f */
[----:B------:R-:W-:Y:S01]  /*1800*/  UMOV UR5, 0x40000040 ;  /* 0x4000004000057882 */ /* 0x000fe20000000000 */
[----:B------:R-:W-:Y:S01]  /*1810*/  UMOV UR7, 0x40000040 ;  /* 0x4000004000077882 */ /* 0x000fe20000000000 */
[----:B------:R-:W-:Y:S02]  /*1820*/  WARPGROUP.DEPBAR.LE gsb0, 0x0 ;  /* 0x00008000000079c5 */ /* 0x000fe40000010000 */
        /* <DEDUP_REMOVED lines=8> */
[----:B------:R-:W-:Y:S03]  /*18b0*/  HGMMA.64x64x16.F32 R24, gdesc[UR4], R24, gsb0 ;  /* 0x00e00000041879f0 */ /* 0x000fe60008000818 */
[----:B------:R-:W-:Y:S02]  /*18c0*/  WARPGROUP.DEPBAR.LE gsb0, 0x0 ;  /* 0x00008000000079c5 */ /* 0x000fe40000010000 */
[----:B------:R-:W-:Y:S05]  /*18d0*/  @!P1 BRA `(.L_x_21) ;  /* 0x0000000400109947 */ /* 0x000fea0003800000 */
[----:B------:R-:W-:Y:S01]  /*18e0*/  UIADD3 UR4, UR38, 0x1, URZ ;  /* 0x0000000126047890 */ /* 0x000fe2000fffe03f */
[----:B------:R-:W-:Y:S01]  /*18f0*/  IMAD.U32 R0, RZ, RZ, UR43 ;  /* 0x0000002bff007e24 */ /* 0x000fe2000f8e00ff */
[----:B------:R-:W-:Y:S02]  /*1900*/  UMOV UR9, UR38 ;  /* 0x0000002600097c82 */ /* 0x000fe40008000000 */
[----:B------:R-:W-:-:S04]  /*1910*/  UISETP.NE.AND UP0, UPT, UR4, 0x3, UPT ;  /* 0x000000030400788c */ /* 0x000fc8000bf05270 */
[----:B------:R-:W-:Y:S02]  /*1920*/  USEL UR5, URZ, 0x1, UP0 ;  /* 0x000000013f057887 */ /* 0x000fe40008000000 */
[----:B------:R-:W-:Y:S02]  /*1930*/  USEL UR8, UR4, URZ, UP0 ;  /* 0x0000003f04087287 */ /* 0x000fe40008000000 */
[----:B------:R-:W-:-:S06]  /*1940*/  ULOP3.LUT UR5, UR39, UR5, URZ, 0x3c, !UPT ;  /* 0x0000000527057292 */ /* 0x000fcc000f8e3c3f */
[----:B------:R-:W-:-:S07]  /*1950*/  IMAD.U32 R5, RZ, RZ, UR5 ;  /* 0x00000005ff057e24 */ /* 0x000fce000f8e00ff */
.L_x_28:
[----:B-12---:R-:W-:Y:S05]  /*1960*/  @!P0 BRA `(.L_x_22) ;  /* 0x0000000000048947 */ /* 0x006fea0003800000 */
[----:B------:R-:W-:Y:S01]  /*1970*/  BPT.TRAP 0x1 ;  /* 0x000000040000795c */ /* 0x000fe20000300000 */
.L_x_22:
[----:B------:R-:W-:Y:S01]  /*1980*/  ULEA UR4, UR8, UR41, 0x3 ;  /* 0x0000002908047291 */ /* 0x000fe2000f8e183f */
[----:B------:R-:W-:-:S08]  /*1990*/  SHF.L.U32 R3, R5, 0x1f, RZ ;  /* 0x0000001f05037819 */ /* 0x000fd000000006ff */
[----:B------:R1:W2:Y:S01]  /*19a0*/  SYNCS.PHASECHK.TRANS64.TRYWAIT P1, [UR4], R3 ;  /* 0x00000003ff0075a7 */ /* 0x0002a20008020144 */
[----:B------:R-:W-:Y:S05]  /*19b0*/  @!P0 BRA `(.L_x_23) ;  /* 0x0000000000048947 */ /* 0x000fea0003800000 */
[----:B------:R-:W-:Y:S01]  /*19c0*/  BPT.TRAP 0x1 ;  /* 0x000000040000795c */ /* 0x000fe20000300000 */
.L_x_23:
[----:B--2---:R-:W-:Y:S05]  /*19d0*/  @P1 BRA `(.L_x_24) ;  /* 0x0000000000081947 */ /* 0x004fea0003800000 */
[----:B------:R-:W2:Y:S02]  /*19e0*/  SYNCS.PHASECHK.TRANS64.TRYWAIT P1, [UR4], R3 ;  /* 0x00000003ff0075a7 */ /* 0x000ea40008020144 */
[----:B--2---:R-:W-:Y:S05]  /*19f0*/  @!P1 BRA `(.L_x_25) ;  /* 0x0000003c00d89947 */ /* 0x004fea0003800000 */
.L_x_24:
[----:B------:R-:W-:Y:S01]  /*1a00*/  ULEA UR10, UR8, UR44, 0x9 ;  /* 0x0000002c080a7291 */ /* 0x000fe2000f8e483f */
[----:B------:R-:W-:Y:S01]  /*1a10*/  WARPGROUP.ARRIVE ;  /* 0x00000000000079c5 */ /* 0x000fe20000000000 */
[----:B------:R-:W-:Y:S01]  /*1a20*/  ULEA UR11, UR8, UR45, 0x9 ;  /* 0x0000002d080b7291 */ /* 0x000fe2000f8e483f */
[----:B------:R-:W-:Y:S01]  /*1a30*/  UMOV UR5, 0x40000040 ;  /* 0x4000004000057882 */ /* 0x000fe20000000000 */
[----:B------:R-:W-:-:S03]  /*1a40*/  UMOV UR7, 0x40000040 ;  /* 0x4000004000077882 */ /* 0x000fc60000000000 */
[----:B------:R-:W-:Y:S02]  /*1a50*/  UMOV UR4, UR10 ;  /* 0x0000000a00047c82 */ /* 0x000fe40008000000 */
[----:B------:R-:W-:Y:S02]  /*1a60*/  UMOV UR6, UR11 ;  /* 0x0000000b00067c82 */ /* 0x000fe40008000000 */
[----:B------:R-:W-:Y:S01]  /*1a70*/  HGMMA.64x64x16.F32 R24, gdesc[UR4], R24, gsb0 ;  /* 0x00e00000041879f0 */ /* 0x000fe20008000818 */
        /* <DEDUP_REMOVED lines=23> */
[----:B------:R-:W-:Y:S01]  /*1bf0*/  BPT.TRAP 0x1 ;  /* 0x000000040000795c */ /* 0x000fe20000300000 */
.L_x_26:
[----:B------:R-:W-:Y:S01]  /*1c00*/  ULEA UR4, UR9, UR41, 0x3 ;  /* 0x0000002909047291 */ /* 0x000fe2000f8e183f */
[----:B------:R-:W-:-:S03]  /*1c10*/  ISETP.GT.U32.AND P1, PT, R16, 0x1, PT ;  /* 0x000000011000780c */ /* 0x000fc60003f24070 */
[----:B------:R-:W-:-:S04]  /*1c20*/  UIADD3 UR4, UR4, 0x18, URZ ;  /* 0x0000001804047890 */ /* 0x000fc8000fffe03f */
[----:B------:R-:W-:-:S09]  /*1c30*/  UPRMT UR4, URZ, 0x654, UR4 ;  /* 0x000006543f047896 */ /* 0x000fd20008000004 */
[----:B------:R-:W-:Y:S01]  /*1c40*/  SYNCS.ARRIVE.TRANS64.RED.A1T0 RZ, [UR4], RZ ;  /* 0x000000ffffff79a7 */ /* 0x000fe20008100404 */
[----:B------:R-:W-:Y:S05]  /*1c50*/  @P1 BRA `(.L_x_27) ;  /* 0x0000000000041947 */ /* 0x000fea0003800000 */
[----:B------:R-:W-:Y:S01]  /*1c60*/  BPT.TRAP 0x1 ;  /* 0x000000040000795c */ /* 0x000fe20000300000 */
.L_x_27:
[----:B------:R-:W-:Y:S01]  /*1c70*/  UIADD3 UR8, UR8, 0x1, URZ ;  /* 0x0000000108087890 */ /* 0x000fe2000fffe03f */
[C---:B------:R-:W-:Y:S01]  /*1c80*/  ISETP.GT.AND P1, PT, R0.reuse, 0x1, PT ;  /* 0x000000010000780c */ /* 0x040fe20003f24270 */
[----:B------:R-:W-:Y:S01]  /*1c90*/  UIADD3 UR9, UR9, 0x1, URZ ;  /* 0x0000000109097890 */ /* 0x000fe2000fffe03f */
[----:B------:R-:W-:Y:S01]  /*1ca0*/  VIADD R0, R0, 0xffffffff ;  /* 0xffffffff00007836 */ /* 0x000fe20000000000 */
[----:B------:R-:W-:Y:S02]  /*1cb0*/  UISETP.NE.AND UP0, UPT, UR8, 0x3, UPT ;  /* 0x000000030800788c */ /* 0x000fe4000bf05270 */
[----:B------:R-:W-:Y:S02]  /*1cc0*/  UISETP.NE.AND UP1, UPT, UR9, 0x3, UPT ;  /* 0x000000030900788c */ /* 0x000fe4000bf25270 */
[----:B------:R-:W-:Y:S02]  /*1cd0*/  USEL UR4, URZ, 0x1, UP0 ;  /* 0x000000013f047887 */ /* 0x000fe40008000000 */
[----:B------:R-:W-:-:S02]  /*1ce0*/  USEL UR8, UR8, URZ, UP0 ;  /* 0x0000003f08087287 */ /* 0x000fc40008000000 */
[----:B------:R-:W-:Y:S02]  /*1cf0*/  USEL UR9, UR9, URZ, UP1 ;  /* 0x0000003f09097287 */ /* 0x000fe40008800000 */
[----:B------:R-:W-:Y:S01]  /*1d00*/  LOP3.LUT R5, R5, UR4, RZ, 0x3c, !PT ;  /* 0x0000000405057c12 */ /* 0x000fe2000f8e3cff */
[----:B------:R-:W-:Y:S09]  /*1d10*/  @P1 BRA `(.L_x_28) ;  /* 0xfffffffc00101947 */ /* 0x000ff2000383ffff */
.L_x_21:
[----:B------:R-:W3:Y:S01]  /*1d20*/  LDC R0, c[0x0][0x28c] ;  /* 0x0000a300ff007b82 */ /* 0x000ee20000000800 */
[----:B------:R4:W-:Y:S01]  /*1d30*/  SYNCS.ARRIVE.TRANS64.A1T0 RZ, [R62+UR47], RZ ;  /* 0x000000ff3eff79a7 */ /* 0x0009e2000810002f */
[----:B---3--:R-:W-:-:S13]  /*1d40*/  ISETP.GE.AND P1, PT, R0, 0x1, PT ;  /* 0x000000010000780c */ /* 0x008fda0003f26270 */
[----:B----4-:R-:W-:Y:S05]  /*1d50*/  @!P1 BRA `(.L_x_29) ;  /* 0x0000000000349947 */ /* 0x010fea0003800000 */
[----:B------:R-:W-:Y:S05]  /*1d60*/  @!P0 BRA `(.L_x_30) ;  /* 0x0000000000048947 */ /* 0x000fea0003800000 */
[----:B------:R-:W-:Y:S01]  /*1d70*/  BPT.TRAP 0x1 ;  /* 0x000000040000795c */ /* 0x000fe20000300000 */
.L_x_30:
[----:B------:R-:W-:Y:S01]  /*1d80*/  UIADD3 UR6, UR43, UR38, URZ ;  /* 0x000000262b067290 */ /* 0x000fe2000fffe03f */
[----:B------:R-:W-:-:S03]  /*1d90*/  ISETP.GT.U32.AND P0, PT, R16, 0x1, PT ;  /* 0x000000011000780c */ /* 0x000fc60003f04070 */
[----:B------:R-:W-:-:S04]  /*1da0*/  UIMAD.WIDE.U32 UR4, UR6, -0x55555555, URZ ;  /* 0xaaaaaaab060478a5 */ /* 0x000fc8000f8e003f */
[----:B------:R-:W-:-:S04]  /*1db0*/  USHF.R.U32.HI UR4, URZ, 0x1, UR5 ;  /* 0x000000013f047899 */ /* 0x000fc80008011605 */
[----:B------:R-:W-:-:S04]  /*1dc0*/  UIMAD UR6, UR4, -0x3, UR6 ;  /* 0xfffffffd040678a4 */ /* 0x000fc8000f8e0206 */
[----:B------:R-:W-:-:S04]  /*1dd0*/  ULEA UR6, UR6, UR41, 0x3 ;  /* 0x0000002906067291 */ /* 0x000fc8000f8e183f */
[----:B------:R-:W-:-:S04]  /*1de0*/  UIADD3 UR6, UR6, 0x18, URZ ;  /* 0x0000001806067890 */ /* 0x000fc8000fffe03f */
[----:B------:R-:W-:-:S09]  /*1df0*/  UPRMT UR6, URZ, 0x654, UR6 ;  /* 0x000006543f067896 */ /* 0x000fd20008000006 */
[----:B------:R-:W-:Y:S01]  /*1e00*/  SYNCS.ARRIVE.TRANS64.RED.A1T0 RZ, [UR6], RZ ;  /* 0x000000ffffff79a7 */ /* 0x000fe20008100406 */
[----:B------:R-:W-:Y:S05]  /*1e10*/  @P0 BRA `(.L_x_29) ;  /* 0x0000000000040947 */ /* 0x000fea0003800000 */
[----:B------:R-:W-:Y:S01]  /*1e20*/  BPT.TRAP 0x1 ;  /* 0x000000040000795c */ /* 0x000fe20000300000 */
.L_x_29:
[----:B------:R-:W-:Y:S01]  /*1e30*/  SHF.L.U32 R0, R71, 0x1f, RZ ;  /* 0x0000001f47007819 */ /* 0x000fe200000006ff */
[----:B------:R-:W-:Y:S01]  /*1e40*/  UIADD3 UR38, UR46, UR38, URZ ;  /* 0x000000262e267290 */ /* 0x000fe2000fffe03f */
[----:B------:R-:W3:Y:S01]  /*1e50*/  LDC R7, c[0x0][0x288] ;  /* 0x0000a200ff077b82 */ /* 0x000ee20000000800 */
[----:B------:R-:W-:Y:S01]  /*1e60*/  UISETP.GE.U32.AND UP1, UPT, UR46, 0x3, UPT ;  /* 0x000000032e00788c */ /* 0x000fe2000bf26070 */
[----:B------:R-:W-:Y:S01]  /*1e70*/  IMAD.SHL.U32 R8, R60, 0x2, RZ ;  /* 0x000000023c087824 */ /* 0x000fe200078e00ff */
[----:B------:R-:W-:Y:S02]  /*1e80*/  UISETP.GT.U32.AND UP0, UPT, UR38, 0x2, UPT ;  /* 0x000000022600788c */ /* 0x000fe4000bf04070 */
[----:B------:R-:W-:Y:S02]  /*1e90*/  UIMAD.WIDE.U32 UR4, UR38, -0x55555555, URZ ;  /* 0xaaaaaaab260478a5 */ /* 0x000fe4000f8e003f */
[----:B------:R-:W-:Y:S01]  /*1ea0*/  UISETP.LT.U32.AND UP0, UPT, UR46, 0x3, UP0 ;  /* 0x000000032e00788c */ /* 0x000fe20008701070 */
[----:B------:R-:W4:Y:S01]  /*1eb0*/  SYNCS.PHASECHK.TRANS64.TRYWAIT P0, [R61+UR42+0x10], R0 ;  /* 0x000010003d0075a7 */ /* 0x000f22000800016a */
[----:B------:R-:W-:Y:S01]  /*1ec0*/  USHF.R.U32.HI UR4, URZ, 0x1, UR5 ;  /* 0x000000013f047899 */ /* 0x000fe20008011605 */
[----:B------:R-:W-:Y:S01]  /*1ed0*/  SHF.R.S32.HI R9, RZ, 0x1f, R8 ;  /* 0x0000001fff097819 */ /* 0x000fe20000011408 */
[----:B------:R-:W-:-:S02]  /*1ee0*/  USEL UR6, URZ, 0x1, !UP0 ;  /* 0x000000013f067887 */ /* 0x000fc4000c000000 */
[----:B------:R-:W-:Y:S02]  /*1ef0*/  UIMAD UR38, UR4, -0x3, UR38 ;  /* 0xfffffffd042678a4 */ /* 0x000fe4000f8e0226 */
[----:B------:R-:W-:-:S04]  /*1f00*/  ULOP3.LUT UR39, UR39, UR6, URZ, 0x3c, !UPT ;  /* 0x0000000627277292 */ /* 0x000fc8000f8e3c3f */
[----:B------:R-:W-:Y:S01]  /*1f10*/  @UP1 ULOP3.LUT UR39, UR39, 0x1, UR4, 0x78, !UPT ;  /* 0x0000000127271892 */ /* 0x000fe2000f8e7804 */
[----:B---34-:R-:W-:Y:S11]  /*1f20*/  @!P0 BRA `(.L_x_31) ;  /* 0x0000003800a48947 */ /* 0x018ff60003800000 */
.L_x_120:
[----:B---3--:R-:W-:Y:S01]  /*1f30*/  IMAD.SHL.U32 R0, R19, 0x40, RZ ;  /* 0x0000004013007824 */ /* 0x008fe200078e00ff */
[----:B------:R-:W-:Y:S01]  /*1f40*/  ULDC UR6, c[0x0][0x284] ;  /* 0x0000a10000067ab9 */ /* 0x000fe20000000800 */
[----:B------:R-:W-:Y:S01]  /*1f50*/  IMAD.SHL.U32 R14, R22, 0x40, RZ ;  /* 0x00000040160e7824 */ /* 0x000fe200078e00ff */
[----:B------:R-:W-:Y:S01]  /*1f60*/  SHF.R.S32.HI R11, RZ, 0x1f, R2 ;  /* 0x0000001fff0b7819 */ /* 0x000fe20000011402 */
[----:B------:R-:W-:Y:S01]  /*1f70*/  ULDC.64 UR4, c[0x0][0x5d0] ;  /* 0x0001740000047ab9 */ /* 0x000fe20000000a00 */
[----:B------:R-:W-:Y:S01]  /*1f80*/  ISETP.GE.AND P0, PT, R0, UR6, PT ;  /* 0x0000000600007c0c */ /* 0x000fe2000bf06270 */
[----:B--2---:R-:W-:Y:S01]  /*1f90*/  IMAD.WIDE.U32 R4, R2, UR4, R8 ;  /* 0x0000000402047c25 */ /* 0x004fe2000f8e0008 */
[----:B------:R-:W-:Y:S02]  /*1fa0*/  SHF.R.S32.HI R15, RZ, 0x1f, R14 ;  /* 0x0000001fff0f7819 */ /* 0x000fe4000001140e */
[C---:B------:R-:W-:Y:S01]  /*1fb0*/  ISETP.GE.OR P0, PT, R14.reuse, R7, P0 ;  /* 0x000000070e00720c */ /* 0x040fe20000706670 */
[----:B-1----:R-:W-:Y:S01]  /*1fc0*/  IMAD R3, R11, UR4, RZ ;  /* 0x000000040b037c24 */ /* 0x002fe2000f8e02ff */
[----:B------:R-:W-:-:S03]  /*1fd0*/  IADD3 R4, P1, R14, R4, RZ ;  /* 0x000000040e047210 */ /* 0x000fc60007f3e0ff */
[----:B------:R-:W-:-:S05]  /*1fe0*/  IMAD R3, R2, UR5, R3 ;  /* 0x0000000502037c24 */ /* 0x000fca000f8e0203 */
[----:B------:R-:W-:-:S03]  /*1ff0*/  IADD3.X R5, R15, R5, R3, P1, !PT ;  /* 0x000000050f057210 */ /* 0x000fc60000ffe403 */
[----:B------:R-:W-:Y:S05]  /*2000*/  @P0 BRA `(.L_x_32) ;  /* 0x0000002000b00947 */ /* 0x000fea0003800000 */
[----:B------:R-:W1:Y:S01]  /*2010*/  LDC.64 R74, c[0x0][0x5c8] ;  /* 0x00017200ff4a7b82 */ /* 0x000e620000000a00 */
[----:B-----5:R-:W-:Y:S01]  /*2020*/  FSETP.NEU.AND P0, PT, R57, RZ, PT ;  /* 0x000000ff3900720b */ /* 0x020fe20003f0d000 */
[----:B------:R-:W-:Y:S01]  /*2030*/  IMAD R3, R60, -0x2, R7 ;  /* 0xfffffffe3c037824 */ /* 0x000fe200078e0207 */
[----:B------:R-:W-:Y:S01]  /*2040*/  BSSY B0, `(.L_x_32) ;  /* 0x0000228000007945 */ /* 0x000fe20003800000 */
[----:B------:R-:W-:-:S04]  /*2050*/  IMAD.WIDE R66, R19, 0x40, R58 ;  /* 0x0000004013427825 */ /* 0x000fc800078e023a */
[----:B------:R-:W-:Y:S02]  /*2060*/  IMAD.IADD R3, R3, 0x1, -R14 ;  /* 0x0000000103037824 */ /* 0x000fe400078e0a0e */
[----:B------:R-:W-:-:S03]  /*2070*/  IMAD.IADD R0, R65, 0x1, -R0 ;  /* 0x0000000141007824 */ /* 0x000fc600078e0a00 */
[----:B------:R-:W-:-:S04]  /*2080*/  ISETP.GT.AND P2, PT, R3, RZ, PT ;  /* 0x000000ff0300720c */ /* 0x000fc80003f44270 */
[----:B------:R-:W-:Y:S01]  /*2090*/  ISETP.GT.AND P1, PT, R0, RZ, P2 ;  /* 0x000000ff0000720c */ /* 0x000fe20001724270 */
[-C--:B-1----:R-:W-:Y:S02]  /*20a0*/  IMAD R6, R67, R74.reuse, RZ ;  /* 0x0000004a43067224 */ /* 0x082fe400078e02ff */
[----:B------:R-:W-:-:S04]  /*20b0*/  IMAD.WIDE.U32 R68, R66, R74, R4 ;  /* 0x0000004a42447225 */ /* 0x000fc800078e0004 */
[----:B------:R-:W-:-:S04]  /*20c0*/  IMAD R5, R66, R75, R6 ;  /* 0x0000004b42057224 */ /* 0x000fc800078e0206 */
[----:B------:R-:W-:Y:S01]  /*20d0*/  IMAD.IADD R7, R69, 0x1, R5 ;  /* 0x0000000145077824 */ /* 0x000fe200078e0205 */
[----:B------:R-:W-:Y:S06]  /*20e0*/  @!P0 BRA `(.L_x_33) ;  /* 0x0000001400e48947 */ /* 0x000fec0003800000 */
[----:B------:R-:W1:Y:S01]  /*20f0*/  LDC.64 R72, c[0x0][0x5b8] ;  /* 0x00016e00ff487b82 */ /* 0x000e620000000a00 */
[----:B------:R-:W-:-:S07]  /*2100*/  ULDC.64 UR4, c[0x0][0x5c0] ;  /* 0x0001700000047ab9 */ /* 0x000fce0000000a00 */
[----:B------:R-:W2:Y:S08]  /*2110*/  LDC.64 R76, c[0x0][0x5b0] ;  /* 0x00016c00ff4c7b82 */ /* 0x000eb00000000a00 */
[----:B------:R-:W0:Y:S01]  /*2120*/  LDC.64 R78, c[0x0][0x5a8] ;  /* 0x00016a00ff4e7b82 */ /* 0x000e220000000a00 */
[-C--:B-1----:R-:W-:Y:S02]  /*2130*/  IMAD R6, R11, R72.reuse, RZ ;  /* 0x000000480b067224 */ /* 0x082fe400078e02ff */
[----:B------:R-:W-:-:S04]  /*2140*/  IMAD.WIDE.U32 R4, R2, R72, R8 ;  /* 0x0000004802047225 */ /* 0x000fc800078e0008 */
[----:B------:R-:W-:Y:S01]  /*2150*/  IMAD R69, R2, R73, R6 ;  /* 0x0000004902457224 */ /* 0x000fe200078e0206 */
[----:B------:R-:W-:Y:S01]  /*2160*/  IADD3 R10, P0, R14, R4, RZ ;  /* 0x000000040e0a7210 */ /* 0x000fe20007f1e0ff */
[----:B--2---:R-:W-:-:S03]  /*2170*/  IMAD R4, R67, R76, RZ ;  /* 0x0000004c43047224 */ /* 0x004fc600078e02ff */
[----:B------:R-:W-:Y:S01]  /*2180*/  IADD3.X R11, R15, R5, R69, P0, !PT ;  /* 0x000000050f0b7210 */ /* 0x000fe200007fe445 */
[C---:B------:R-:W-:Y:S02]  /*2190*/  IMAD R73, R66.reuse, R77, R4 ;  /* 0x0000004d42497224 */ /* 0x040fe400078e0204 */
[----:B------:R-:W-:-:S04]  /*21a0*/  IMAD.WIDE.U32 R4, R66, R76, R10 ;  /* 0x0000004c42047225 */ /* 0x000fc800078e000a */
[----:B------:R-:W-:Y:S01]  /*21b0*/  IMAD.IADD R5, R5, 0x1, R73 ;  /* 0x0000000105057824 */ /* 0x000fe200078e0249 */
[----:B0-----:R-:W-:-:S04]  /*21c0*/  LEA R12, P0, R4, R78, 0x1 ;  /* 0x0000004e040c7211 */ /* 0x001fc800078008ff */
[----:B------:R-:W-:-:S05]  /*21d0*/  LEA.HI.X R13, R4, R79, R5, 0x1, P0 ;  /* 0x0000004f040d7211 */ /* 0x000fca00000f0c05 */
[----:B------:R-:W2:Y:S01]  /*21e0*/  @P1 LDG.E.LTC128B.U16 R19, desc[UR36][R12.64] ;  /* 0x000000240c131981 */ /* 0x000ea2000c1e1520 */
[----:B------:R-:W-:Y:S01]  /*21f0*/  IMAD.WIDE.U32 R4, R66, R76, R14 ;  /* 0x0000004c42047225 */ /* 0x000fe200078e000e */
[----:B------:R-:W-:Y:S02]  /*2200*/  BSSY B1, `(.L_x_34) ;  /* 0x0000015000017945 */ /* 0x000fe40003800000 */
[----:B------:R-:W-:-:S04]  /*2210*/  IADD3 R20, P0, R8, R4, RZ ;  /* 0x0000000408147210 */ /* 0x000fc80007f1e0ff */
[----:B------:R-:W-:Y:S02]  /*2220*/  IADD3.X R21, R9, R73, R5, P0, !PT ;  /* 0x0000004909157210 */ /* 0x000fe400007fe405 */
[----:B------:R-:W-:Y:S01]  /*2230*/  LEA R6, P0, R68, UR4, 0x1 ;  /* 0x0000000444067c11 */ /* 0x000fe2000f8008ff */
[----:B------:R-:W-:-:S03]  /*2240*/  IMAD.WIDE.U32 R20, R2, R72, R20 ;  /* 0x0000004802147225 */ /* 0x000fc600078e0014 */
[----:B------:R-:W-:Y:S02]  /*2250*/  LEA.HI.X R7, R68, UR5, R7, 0x1, P0 ;  /* 0x0000000544077c11 */ /* 0x000fe400080f0c07 */
[----:B------:R-:W-:-:S04]  /*2260*/  ISETP.GT.AND P0, PT, R3, 0x1, PT ;  /* 0x000000010300780c */ /* 0x000fc80003f04270 */
[----:B------:R-:W-:Y:S01]  /*2270*/  ISETP.GT.AND P3, PT, R0, RZ, P0 ;  /* 0x000000ff0000720c */ /* 0x000fe20000764270 */
[----:B--2---:R-:W-:-:S05]  /*2280*/  HADD2.F32 R4, -RZ, R19.H0_H0 ;  /* 0x20000013ff047230 */ /* 0x004fca0000004100 */
[----:B------:R-:W-:Y:S01]  /*2290*/  FMUL R5, R4, R57 ;  /* 0x0000003904057220 */ /* 0x000fe20000400000 */
[----:B------:R-:W-:-:S03]  /*22a0*/  LEA R4, P4, R20, R78, 0x1 ;  /* 0x0000004e14047211 */ /* 0x000fc600078808ff */
[----:B------:R-:W-:-:S05]  /*22b0*/  FFMA R5, R24, R56, R5 ;  /* 0x0000003818057223 */ /* 0x000fca0000000005 */
[----:B------:R-:W-:Y:S01]  /*22c0*/  F2FP.F16.F32.PACK_AB R12, RZ, R5 ;  /* 0x00000005ff0c723e */ /* 0x000fe200000000ff */
[----:B------:R-:W-:-:S03]  /*22d0*/  IMAD.IADD R5, R69, 0x1, R21 ;  /* 0x0000000145057824 */ /* 0x000fc600078e0215 */
[----:B------:R-:W-:Y:S01]  /*22e0*/  PRMT R13, R12, 0x7610, R13 ;  /* 0x000076100c0d7816 */ /* 0x000fe2000000000d */
[----:B------:R-:W-:Y:S01]  /*22f0*/  IMAD.SHL.U32 R12, R76, 0x8, RZ ;  /* 0x000000084c0c7824 */ /* 0x000fe200078e00ff */
[----:B------:R-:W-:-:S03]  /*2300*/  LEA.HI.X R5, R20, R79, R5, 0x1, P4 ;  /* 0x0000004f14057211 */ /* 0x000fc600020f0c05 */
[----:B------:R0:W-:Y:S02]  /*2310*/  @P1 STG.E.U16 desc[UR36][R6.64], R13 ;  /* 0x0000000d06001986 */ /* 0x0001e4000c101524 */
[----:B0-----:R-:W-:Y:S01]  /*2320*/  SHF.L.U64.HI R13, R76, 0x3, R77 ;  /* 0x000000034c0d7819 */ /* 0x001fe2000001024d */
[----:B------:R-:W-:Y:S06]  /*2330*/  @!P3 BRA `(.L_x_35) ;  /* 0x000000000004b947 */ /* 0x000fec0003800000 */
[----:B------:R0:W5:Y:S02]  /*2340*/  LDG.E.LTC128B.U16 R19, desc[UR36][R4.64+0x2] ;  /* 0x0000022404137981 */ /* 0x000164000c1e1520 */
.L_x_35:
[----:B------:R-:W-:Y:S05]  /*2350*/  BSYNC B1 ;  /* 0x0000000000017941 */ /* 0x000fea0003800000 */
.L_x_34:
[----:B-----5:R-:W-:Y:S01]  /*2360*/  HADD2.F32 R20, -RZ, R19.H0_H0 ;  /* 0x20000013ff147230 */ /* 0x020fe20000004100 */
[----:B------:R-:W-:Y:S01]  /*2370*/  ISETP.GT.AND P2, PT, R0, 0x8, P2 ;  /* 0x000000080000780c */ /* 0x000fe20001744270 */
[----:B------:R-:W-:-:S04]  /*2380*/  IMAD.WIDE.U32 R66, R66, R76, R12 ;  /* 0x0000004c42427225 */ /* 0x000fc800078e000c */
[----:B------:R-:W-:Y:S01]  /*2390*/  FMUL R20, R20, R57 ;  /* 0x0000003914147220 */ /* 0x000fe20000400000 */
[----:B------:R-:W-:Y:S01]  /*23a0*/  IMAD.IADD R73, R73, 0x1, R67 ;  /* 0x0000000149497824 */ /* 0x000fe200078e0243 */
[----:B------:R-:W-:Y:S02]  /*23b0*/  IADD3 R10, P1, R10, R66, RZ ;  /* 0x000000420a0a7210 */ /* 0x000fe40007f3e0ff */
[----:B------:R-:W-:-:S03]  /*23c0*/  FFMA R20, R25, R56, R20 ;  /* 0x0000003819147223 */ /* 0x000fc60000000014 */
[----:B------:R-:W-:Y:S01]  /*23d0*/  IMAD.X R11, R73, 0x1, R11, P1 ;  /* 0x00000001490b7824 */ /* 0x000fe200008e060b */
[C---:B------:R-:W-:Y:S02]  /*23e0*/  LEA R12, P1, R10.reuse, R78, 0x1 ;  /* 0x0000004e0a0c7211 */ /* 0x040fe400078208ff */
[----:B------:R-:W-:Y:S02]  /*23f0*/  F2FP.F16.F32.PACK_AB R20, RZ, R20 ;  /* 0x00000014ff14723e */ /* 0x000fe400000000ff */
[----:B------:R-:W-:-:S03]  /*2400*/  LEA.HI.X R13, R10, R79, R11, 0x1, P1 ;  /* 0x0000004f0a0d7211 */ /* 0x000fc600008f0c0b */
[----:B------:R1:W-:Y:S04]  /*2410*/  @P3 STG.E.U16 desc[UR36][R6.64+0x2], R20 ;  /* 0x0000021406003986 */ /* 0x0003e8000c101524 */
[----:B------:R-:W2:Y:S01]  /*2420*/  @P2 LDG.E.LTC128B.U16 R19, desc[UR36][R12.64] ;  /* 0x000000240c132981 */ /* 0x000ea2000c1e1520 */
[----:B------:R-:W-:Y:S01]  /*2430*/  IADD3 R14, P1, P3, R8, R66, R14 ;  /* 0x00000042080e7210 */ /* 0x000fe20007b3e00e */
[----:B------:R-:W-:Y:S01]  /*2440*/  BSSY B1, `(.L_x_36) ;  /* 0x0000011000017945 */ /* 0x000fe20003800000 */
[C---:B------:R-:W-:Y:S02]  /*2450*/  SHF.L.U64.HI R11, R74.reuse, 0x4, R75 ;  /* 0x000000044a0b7819 */ /* 0x040fe4000001024b */
[----:B------:R-:W-:Y:S02]  /*2460*/  IADD3.X R15, R9, R73, R15, P1, P3 ;  /* 0x00000049090f7210 */ /* 0x000fe40000fe640f */
[----:B------:R-:W-:-:S02]  /*2470*/  LEA R10, P1, R74, R6, 0x4 ;  /* 0x000000064a0a7211 */ /* 0x000fc400078220ff */
[----:B------:R-:W-:Y:S01]  /*2480*/  ISETP.GT.AND P0, PT, R0, 0x8, P0 ;  /* 0x000000080000780c */ /* 0x000fe20000704270 */
[----:B------:R-:W-:-:S04]  /*2490*/  IMAD.WIDE.U32 R14, R2, R72, R14 ;  /* 0x00000048020e7225 */ /* 0x000fc800078e000e */
[----:B------:R-:W-:Y:S02]  /*24a0*/  IMAD.X R11, R11, 0x1, R7, P1 ;  /* 0x000000010b0b7824 */ /* 0x000fe400008e0607 */
[----:B------:R-:W-:Y:S02]  /*24b0*/  IMAD.IADD R2, R69, 0x1, R15 ;  /* 0x0000000145027824 */ /* 0x000fe400078e020f */
[----:B--2---:R-:W-:-:S05]  /*24c0*/  HADD2.F32 R8, -RZ, R19.H0_H0 ;  /* 0x20000013ff087230 */ /* 0x004fca0000004100 */
[----:B------:R-:W-:Y:S01]  /*24d0*/  FMUL R9, R8, R57 ;  /* 0x0000003908097220 */ /* 0x000fe20000400000 */
[----:B------:R-:W-:-:S03]  /*24e0*/  LEA R8, P3, R14, R78, 0x1 ;  /* 0x0000004e0e087211 */ /* 0x000fc600078608ff */
[----:B------:R-:W-:-:S05]  /*24f0*/  FFMA R9, R26, R56, R9 ;  /* 0x000000381a097223 */ /* 0x000fca0000000009 */
[----:B------:R-:W-:Y:S02]  /*2500*/  F2FP.F16.F32.PACK_AB R12, RZ, R9 ;  /* 0x00000009ff0c723e */ /* 0x000fe400000000ff */
[----:B------:R-:W-:-:S03]  /*2510*/  LEA.HI.X R9, R14, R79, R2, 0x1, P3 ;  /* 0x0000004f0e097211 */ /* 0x000fc600018f0c02 */
[----:B------:R1:W-:Y:S01]  /*2520*/  @P2 STG.E.U16 desc[UR36][R10.64], R12 ;  /* 0x0000000c0a002986 */ /* 0x0003e2000c101524 */
[----:B------:R-:W-:Y:S05]  /*2530*/  @!P0 BRA `(.L_x_37) ;  /* 0x0000000000048947 */ /* 0x000fea0003800000 */
[----:B------:R2:W5:Y:S02]  /*2540*/  LDG.E.LTC128B.U16 R19, desc[UR36][R8.64+0x2] ;  /* 0x0000022408137981 */ /* 0x000564000c1e1520 */
.L_x_37:
[----:B------:R-:W-:Y:S05]  /*2550*/  BSYNC B1 ;  /* 0x0000000000017941 */ /* 0x000fea0003800000 */
.L_x_36:
[----:B-----5:R-:W-:Y:S01]  /*2560*/  HADD2.F32 R2, -RZ, R19.H0_H0 ;  /* 0x20000013ff027230 */ /* 0x020fe20000004100 */
[----:B------:R-:W-:Y:S01]  /*2570*/  ISETP.GT.AND P1, PT, R3, 0x8, PT ;  /* 0x000000080300780c */ /* 0x000fe20003f24270 */
[----:B------:R-:W-:Y:S03]  /*2580*/  BSSY B1, `(.L_x_38) ;  /* 0x0000008000017945 */ /* 0x000fe60003800000 */
[----:B------:R-:W-:Y:S01]  /*2590*/  FMUL R2, R2, R57 ;  /* 0x0000003902027220 */ /* 0x000fe20000400000 */
[----:B------:R-:W-:-:S03]  /*25a0*/  ISETP.GT.AND P2, PT, R0, RZ, P1 ;  /* 0x000000ff0000720c */ /* 0x000fc60000f44270 */
[----:B------:R-:W-:-:S05]  /*25b0*/  FFMA R2, R27, R56, R2 ;  /* 0x000000381b027223 */ /* 0x000fca0000000002 */
[----:B------:R-:W-:-:S05]  /*25c0*/  F2FP.F16.F32.PACK_AB R2, RZ, R2 ;  /* 0x00000002ff02723e */ /* 0x000fca00000000ff */
[----:B------:R3:W-:Y:S01]  /*25d0*/  @P0 STG.E.U16 desc[UR36][R10.64+0x2], R2 ;  /* 0x000002020a000986 */ /* 0x0007e2000c101524 */
[----:B------:R-:W-:Y:S05]  /*25e0*/  @!P2 BRA `(.L_x_39) ;  /* 0x000000000004a947 */ /* 0x000fea0003800000 */
[----:B------:R4:W5:Y:S02]  /*25f0*/  LDG.E.LTC128B.U16 R19, desc[UR36][R4.64+0x10] ;  /* 0x0000102404137981 */ /* 0x000964000c1e1520 */
.L_x_39:
[----:B------:R-:W-:Y:S05]  /*2600*/  BSYNC B1 ;  /* 0x0000000000017941 */ /* 0x000fea0003800000 */
.L_x_38:
[----:B---3-5:R-:W-:Y:S01]  /*2610*/  HADD2.F32 R2, -RZ, R19.H0_H0 ;  /* 0x20000013ff027230 */ /* 0x028fe20000004100 */
        /* <DEDUP_REMOVED lines=9> */
.L_x_41:
[----:B------:R-:W-:Y:S05]  /*26b0*/  BSYNC B1 ;  /* 0x0000000000017941 */ /* 0x000fea0003800000 */
.L_x_40:
[----:B-----5:R-:W-:Y:S01]  /*26c0*/  HADD2.F32 R2, -RZ, R19.H0_H0 ;  /* 0x20000013ff027230 */ /* 0x020fe20000004100 */
[----:B------:R-:W-:Y:S01]  /*26d0*/  ISETP.GT.AND P1, PT, R0, 0x8, P1 ;  /* 0x000000080000780c */ /* 0x000fe20000f24270 */
[----:B------:R-:W-:Y:S03]  /*26e0*/  BSSY B1, `(.L_x_42) ;  /* 0x0000007000017945 */ /* 0x000fe60003800000 */
[----:B------:R-:W-:-:S04]  /*26f0*/  FMUL R2, R2, R57 ;  /* 0x0000003902027220 */ /* 0x000fc80000400000 */
[----:B------:R-:W-:-:S05]  /*2700*/  FFMA R2, R29, R56, R2 ;  /* 0x000000381d027223 */ /* 0x000fca0000000002 */
[----:B------:R-:W-:-:S05]  /*2710*/  F2FP.F16.F32.PACK_AB R2, RZ, R2 ;  /* 0x00000002ff02723e */ /* 0x000fca00000000ff */
[----:B------:R0:W-:Y:S01]  /*2720*/  @P3 STG.E.U16 desc[UR36][R6.64+0x12], R2 ;  /* 0x0000120206003986 */ /* 0x0001e2000c101524 */
[----:B------:R-:W-:Y:S05]  /*2730*/  @!P1 BRA `(.L_x_43) ;  /* 0x0000000000049947 */ /* 0x000fea0003800000 */
[----:B------:R0:W5:Y:S02]  /*2740*/  LDG.E.LTC128B.U16 R19, desc[UR36][R8.64+0x10] ;  /* 0x0000102408137981 */ /* 0x000164000c1e1520 */
.L_x_43:
[----:B------:R-:W-:Y:S05]  /*2750*/  BSYNC B1 ;  /* 0x0000000000017941 */ /* 0x000fea0003800000 */
.L_x_42:
[----:B0----5:R-:W-:Y:S01]  /*2760*/  HADD2.F32 R2, -RZ, R19.H0_H0 ;  /* 0x20000013ff027230 */ /* 0x021fe20000004100 */
[----:B------:R-:W-:Y:S01]  /*2770*/  ISETP.GT.AND P0, PT, R0, 0x8, P0 ;  /* 0x000000080000780c */ /* 0x000fe20000704270 */
[----:B------:R-:W-:Y:S03]  /*2780*/  BSSY B1, `(.L_x_44) ;  /* 0x0000007000017945 */ /* 0x000fe60003800000 */
[----:B---3--:R-:W-:-:S04]  /*2790*/  FMUL R13, R2, R57 ;  /* 0x00000039020d7220 */ /* 0x008fc80000400000 */
[----:B------:R-:W-:-:S05]  /*27a0*/  FFMA R13, R30, R56, R13 ;  /* 0x000000381e0d7223 */ /* 0x000fca000000000d */
[----:B------:R-:W-:-:S05]  /*27b0*/  F2FP.F16.F32.PACK_AB R13, RZ, R13 ;  /* 0x0000000dff0d723e */ /* 0x000fca00000000ff */
[----:B------:R0:W-:Y:S01]  /*27c0*/  @P1 STG.E.U16 desc[UR36][R10.64+0x10], R13 ;  /* 0x0000100d0a001986 */ /* 0x0001e2000c101524 */
[----:B------:R-:W-:Y:S05]  /*27d0*/  @!P0 BRA `(.L_x_45) ;  /* 0x0000000000048947 */ /* 0x000fea0003800000 */
[----:B------:R3:W5:Y:S02]  /*27e0*/  LDG.E.LTC128B.U16 R19, desc[UR36][R8.64+0x12] ;  /* 0x0000122408137981 */ /* 0x000764000c1e1520 */
.L_x_45:
[----:B------:R-:W-:Y:S05]  /*27f0*/  BSYNC B1 ;  /* 0x0000000000017941 */ /* 0x000fea0003800000 */
.L_x_44:
        /* <DEDUP_REMOVED lines=10> */
.L_x_47:
[----:B------:R-:W-:Y:S05]  /*28a0*/  BSYNC B1 ;  /* 0x0000000000017941 */ /* 0x000fea0003800000 */
.L_x_46:
[----:B0----5:R-:W-:Y:S01]  /*28b0*/  HADD2.F32 R2, -RZ, R19.H0_H0 ;  /* 0x20000013ff027230 */ /* 0x021fe20000004100 */
        /* <DEDUP_REMOVED lines=9> */
.L_x_49:
[----:B------:R-:W-:Y:S05]  /*2950*/  BSYNC B1 ;  /* 0x0000000000017941 */ /* 0x000fea0003800000 */
.L_x_48:
        /* <DEDUP_REMOVED lines=9> */
.L_x_51:
[----:B------:R-:W-:Y:S05]  /*29f0*/  BSYNC B1 ;  /* 0x0000000000017941 */ /* 0x000fea0003800000 */
.L_x_50:
[----:B0----5:R-:W-:Y:S01]  /*2a00*/  HADD2.F32 R2, -RZ, R19.H0_H0 ;  /* 0x20000013ff027230 */ /* 0x021fe20000004100 */
        /* <DEDUP_REMOVED lines=8> */
.L_x_53:
[----:B------:R-:W-:Y:S05]  /*2a90*/  BSYNC B1 ;  /* 0x0000000000017941 */ /* 0x000fea0003800000 */
.L_x_52:
        /* <DEDUP_REMOVED lines=10> */
.L_x_55:
[----:B------:R-:W-:Y:S05]  /*2b40*/  BSYNC B1 ;  /* 0x0000000000017941 */ /* 0x000fea0003800000 */
.L_x_54:
        /* <DEDUP_REMOVED lines=10> */
.L_x_57:
[----:B------:R-:W-:Y:S05]  /*2bf0*/  BSYNC B1 ;  /* 0x0000000000017941 */ /* 0x000fea0003800000 */
.L_x_56:
        /* <DEDUP_REMOVED lines=9> */
.L_x_59:
[----:B------:R-:W-:Y:S05]  /*2c90*/  BSYNC B1 ;  /* 0x0000000000017941 */ /* 0x000fea0003800000 */
.L_x_58:
        /* <DEDUP_REMOVED lines=9> */
.L_x_61:
[----:B------:R-:W-:Y:S05]  /*2d30*/  BSYNC B1 ;  /* 0x0000000000017941 */ /* 0x000fea0003800000 */
.L_x_60:
        /* <DEDUP_REMOVED lines=10> */
.L_x_63:
[----:B------:R-:W-:Y:S05]  /*2de0*/  BSYNC B1 ;  /* 0x0000000000017941 */ /* 0x000fea0003800000 */
.L_x_62:
        /* <DEDUP_REMOVED lines=10> */
.L_x_65:
[----:B------:R-:W-:Y:S05]  /*2e90*/  BSYNC B1 ;  /* 0x0000000000017941 */ /* 0x000fea0003800000 */
.L_x_64:
        /* <DEDUP_REMOVED lines=9> */
.L_x_67:
[----:B------:R-:W-:Y:S05]  /*2f30*/  BSYNC B1 ;  /* 0x0000000000017941 */ /* 0x000fea0003800000 */
.L_x_66:
        /* <DEDUP_REMOVED lines=9> */
.L_x_69:
[----:B------:R-:W-:Y:S05]  /*2fd0*/  BSYNC B1 ;  /* 0x0000000000017941 */ /* 0x000fea0003800000 */
.L_x_68:
        /* <DEDUP_REMOVED lines=10> */
.L_x_71:
[----:B------:R-:W-:Y:S05]  /*3080*/  BSYNC B1 ;  /* 0x0000000000017941 */ /* 0x000fea0003800000 */
.L_x_70:
        /* <DEDUP_REMOVED lines=10> */
.L_x_73:
[----:B------:R-:W-:Y:S05]  /*3130*/  BSYNC B1 ;  /* 0x0000000000017941 */ /* 0x000fea0003800000 */
.L_x_72:
        /* <DEDUP_REMOVED lines=9> */
.L_x_75:
[----:B------:R-:W-:Y:S05]  /*31d0*/  BSYNC B1 ;  /* 0x0000000000017941 */ /* 0x000fea0003800000 */
.L_x_74:
        /* <DEDUP_REMOVED lines=9> */
.L_x_77:
[----:B------:R-:W-:Y:S05]  /*3270*/  BSYNC B1 ;  /* 0x0000000000017941 */ /* 0x000fea0003800000 */
.L_x_76:
        /* <DEDUP_REMOVED lines=10> */
.L_x_79:
[----:B------:R-:W-:Y:S05]  /*3320*/  BSYNC B1 ;  /* 0x0000000000017941 */ /* 0x000fea0003800000 */
.L_x_78:
        /* <DEDUP_REMOVED lines=10> */
.L_x_81:
[----:B------:R-:W-:Y:S05]  /*33d0*/  BSYNC B1 ;  /* 0x0000000000017941 */ /* 0x000fea0003800000 */
.L_x_80:
        /* <DEDUP_REMOVED lines=9> */
.L_x_83:
[----:B------:R-:W-:Y:S05]  /*3470*/  BSYNC B1 ;  /* 0x0000000000017941 */ /* 0x000fea0003800000 */
.L_x_82:
        /* <DEDUP_REMOVED lines=9> */
.L_x_85:
[----:B------:R-:W-:Y:S05]  /*3510*/  BSYNC B1 ;  /* 0x0000000000017941 */ /* 0x000fea0003800000 */
.L_x_84:
        /* <DEDUP_REMOVED lines=10> */
.L_x_87:
[----:B------:R-:W-:Y:S05]  /*35c0*/  BSYNC B1 ;  /* 0x0000000000017941 */ /* 0x000fea0003800000 */
.L_x_86:
[----:B0----5:R-:W-:Y:S01]  /*35d0*/  HADD2.F32 R2, -RZ, R19.H0_H0 ;  /* 0x20000013ff027230 */ /* 0x021fe20000004100 */
[----:B------:R-:W-:Y:S01]  /*35e0*/  ISETP.GT.AND P0, PT, R3, 0x39, PT ;  /* 0x000000390300780c */ /* 0x000fe20003f04270 */
[----:B------:R-:W-:Y:S01]  /*35f0*/  @P2 IMAD.MOV.U32 R3, RZ, RZ, R7 ;  /* 0x000000ffff032224 */ /* 0x000fe200078e0007 */
[----:B------:R-:W-:Y:S02]  /*3600*/  BSSY B1, `(.L_x_88) ;  /* 0x0000009000017945 */ /* 0x000fe40003800000 */
[----:B------:R-:W-:Y:S01]  /*3610*/  FMUL R13, R2, R57 ;  /* 0x00000039020d7220 */ /* 0x000fe20000400000 */
[----:B------:R-:W-:Y:S01]  /*3620*/  @P2 IMAD.MOV.U32 R2, RZ, RZ, R6 ;  /* 0x000000ffff022224 */ /* 0x000fe200078e0006 */
[----:B------:R-:W-:Y:S02]  /*3630*/  ISETP.GT.AND P3, PT, R0, RZ, P0 ;  /* 0x000000ff0000720c */ /* 0x000fe40000764270 */
[----:B------:R-:W-:-:S05]  /*3640*/  FFMA R13, R52, R56, R13 ;  /* 0x00000038340d7223 */ /* 0x000fca000000000d */
[----:B------:R-:W-:-:S05]  /*3650*/  F2FP.F16.F32.PACK_AB R13, RZ, R13 ;  /* 0x0000000dff0d723e */ /* 0x000fca00000000ff */
[----:B------:R0:W-:Y:S01]  /*3660*/  @P2 STG.E.U16 desc[UR36][R2.64+0x70], R13 ;  /* 0x0000700d02002986 */ /* 0x0001e2000c101524 */
[----:B------:R-:W-:Y:S05]  /*3670*/  @!P3 BRA `(.L_x_89) ;  /* 0x000000000004b947 */ /* 0x000fea0003800000 */
[----:B------:R0:W5:Y:S02]  /*3680*/  LDG.E.LTC128B.U16 R19, desc[UR36][R4.64+0x72] ;  /* 0x0000722404137981 */ /* 0x000164000c1e1520 */
.L_x_89:
[----:B------:R-:W-:Y:S05]  /*3690*/  BSYNC B1 ;  /* 0x0000000000017941 */ /* 0x000fea0003800000 */
.L_x_88:
        /* <DEDUP_REMOVED lines=9> */
.L_x_91:
[----:B------:R-:W-:Y:S05]  /*3730*/  BSYNC B1 ;  /* 0x0000000000017941 */ /* 0x000fea0003800000 */
.L_x_90:
[----:B0----5:R-:W-:Y:S01]  /*3740*/  HADD2.F32 R2, -RZ, R19.H0_H0 ;  /* 0x20000013ff027230 */ /* 0x021fe20000004100 */
[----:B------:R-:W-:Y:S01]  /*3750*/  ISETP.GT.AND P0, PT, R0, 0x8, P0 ;  /* 0x000000080000780c */ /* 0x000fe20000704270 */
[----:B------:R-:W-:Y:S03]  /*3760*/  BSSY B1, `(.L_x_92) ;  /* 0x000000a000017945 */ /* 0x000fe60003800000 */
[----:B------:R-:W-:Y:S01]  /*3770*/  FMUL R3, R2, R57 ;  /* 0x0000003902037220 */ /* 0x000fe20000400000 */
[----:B------:R-:W-:-:S03]  /*3780*/  @P1 IMAD.MOV.U32 R2, RZ, RZ, R10 ;  /* 0x000000ffff021224 */ /* 0x000fc600078e000a */
[----:B------:R-:W-:-:S05]  /*3790*/  FFMA R3, R54, R56, R3 ;  /* 0x0000003836037223 */ /* 0x000fca0000000003 */
[----:B------:R-:W-:-:S04]  /*37a0*/  F2FP.F16.F32.PACK_AB R3, RZ, R3 ;  /* 0x00000003ff03723e */ /* 0x000fc800000000ff */
[----:B----4-:R-:W-:Y:S01]  /*37b0*/  PRMT R4, R3, 0x7610, R4 ;  /* 0x0000761003047816 */ /* 0x010fe20000000004 */
[----:B------:R-:W-:-:S05]  /*37c0*/  @P1 IMAD.MOV.U32 R3, RZ, RZ, R11 ;  /* 0x000000ffff031224 */ /* 0x000fca00078e000b */
[----:B------:R0:W-:Y:S01]  /*37d0*/  @P1 STG.E.U16 desc[UR36][R2.64+0x70], R4 ;  /* 0x0000700402001986 */ /* 0x0001e2000c101524 */
[----:B------:R-:W-:Y:S05]  /*37e0*/  @!P0 BRA `(.L_x_93) ;  /* 0x0000000000048947 */ /* 0x000fea0003800000 */
[----:B------:R4:W5:Y:S02]  /*37f0*/  LDG.E.LTC128B.U16 R19, desc[UR36][R8.64+0x72] ;  /* 0x0000722408137981 */ /* 0x000964000c1e1520 */
.L_x_93:
[----:B------:R-:W-:Y:S05]  /*3800*/  BSYNC B1 ;  /* 0x0000000000017941 */ /* 0x000fea0003800000 */
.L_x_92:
[----:B------:R-:W-:Y:S05]  /*3810*/  @!P0 BRA `(.L_x_94) ;  /* 0x0000000800a88947 */ /* 0x000fea0003800000 */
[----:B-----5:R-:W-:-:S05]  /*3820*/  HADD2.F32 R0, -RZ, R19.H0_H0 ;  /* 0x20000013ff007230 */ /* 0x020fca0000004100 */
[----:B------:R-:W-:-:S04]  /*3830*/  FMUL R0, R0, R57 ;  /* 0x0000003900007220 */ /* 0x000fc80000400000 */
[----:B------:R-:W-:-:S05]  /*3840*/  FFMA R0, R55, R56, R0 ;  /* 0x0000003837007223 */ /* 0x000fca0000000000 */
[----:B------:R-:W-:-:S05]  /*3850*/  F2FP.F16.F32.PACK_AB R0, RZ, R0 ;  /* 0x00000000ff00723e */ /* 0x000fca00000000ff */
[----:B------:R0:W-:Y:S01]  /*3860*/  STG.E.U16 desc[UR36][R10.64+0x72], R0 ;  /* 0x000072000a007986 */ /* 0x0001e2000c101524 */
[----:B------:R-:W-:Y:S05]  /*3870*/  BRA `(.L_x_94) ;  /* 0x0000000800907947 */ /* 0x000fea0003800000 */
.L_x_33:
[----:B------:R-:W-:Y:S01]  /*3880*/  ISETP.GT.AND P0, PT, R3, 0x1, PT ;  /* 0x000000010300780c */ /* 0x000fe20003f04270 */
[----:B------:R-:W-:Y:S01]  /*3890*/  ULDC.64 UR4, c[0x0][0x5c0] ;  /* 0x0001700000047ab9 */ /* 0x000fe20000000a00 */
[-C--:B------:R-:W-:Y:S01]  /*38a0*/  FMUL R24, R24, R56.reuse ;  /* 0x0000003818187220 */ /* 0x080fe20000400000 */
[-C--:B------:R-:W-:Y:S01]  /*38b0*/  FMUL R25, R25, R56.reuse ;  /* 0x0000003819197220 */ /* 0x080fe20000400000 */
[----:B------:R-:W-:Y:S01]  /*38c0*/  ISETP.GT.AND P3, PT, R0, RZ, P0 ;  /* 0x000000ff0000720c */ /* 0x000fe20000764270 */
[-C--:B------:R-:W-:Y:S01]  /*38d0*/  FMUL R26, R26, R56.reuse ;  /* 0x000000381a1a7220 */ /* 0x080fe20000400000 */
[----:B------:R-:W-:Y:S01]  /*38e0*/  LEA R4, P4, R68, UR4, 0x1 ;  /* 0x0000000444047c11 */ /* 0x000fe2000f8808ff */
[----:B------:R-:W-:Y:S01]  /*38f0*/  FMUL R27, R27, R56 ;  /* 0x000000381b1b7220 */ /* 0x000fe20000400000 */
[----:B------:R-:W-:Y:S01]  /*3900*/  F2FP.F16.F32.PACK_AB R24, RZ, R24 ;  /* 0x00000018ff18723e */ /* 0x000fe200000000ff */
[-C--:B------:R-:W-:Y:S01]  /*3910*/  FMUL R28, R28, R56.reuse ;  /* 0x000000381c1c7220 */ /* 0x080fe20000400000 */
[----:B------:R-:W-:Y:S01]  /*3920*/  LEA.HI.X R5, R68, UR5, R7, 0x1, P4 ;  /* 0x0000000544057c11 */ /* 0x000fe2000a0f0c07 */
[-C--:B------:R-:W-:Y:S01]  /*3930*/  FMUL R29, R29, R56.reuse ;  /* 0x000000381d1d7220 */ /* 0x080fe20000400000 */
[----:B------:R-:W-:Y:S01]  /*3940*/  F2FP.F16.F32.PACK_AB R25, RZ, R25 ;  /* 0x00000019ff19723e */ /* 0x000fe200000000ff */
[-C--:B------:R-:W-:Y:S01]  /*3950*/  FMUL R30, R30, R56.reuse ;  /* 0x000000381e1e7220 */ /* 0x080fe20000400000 */
[----:B------:R-:W-:Y:S01]  /*3960*/  SHF.L.U64.HI R75, R74, 0x4, R75 ;  /* 0x000000044a4b7819 */ /* 0x000fe2000001024b */
[----:B------:R-:W-:Y:S01]  /*3970*/  @P1 STG.E.U16 desc[UR36][R4.64], R24 ;  /* 0x0000001804001986 */ /* 0x000fe2000c101524 */
[----:B------:R-:W-:Y:S01]  /*3980*/  ISETP.GT.AND P1, PT, R3, 0x8, PT ;  /* 0x000000080300780c */ /* 0x000fe20003f24270 */
[----:B------:R-:W-:Y:S01]  /*3990*/  FMUL R31, R31, R56 ;  /* 0x000000381f1f7220 */ /* 0x000fe20000400000 */
[----:B------:R-:W-:Y:S01]  /*39a0*/  ISETP.GT.AND P4, PT, R0, 0x8, P0 ;  /* 0x000000080000780c */ /* 0x000fe20000784270 */
[----:B------:R-:W-:Y:S01]  /*39b0*/  @P3 STG.E.U16 desc[UR36][R4.64+0x2], R25 ;  /* 0x0000021904003986 */ /* 0x000fe2000c101524 */
[----:B------:R-:W-:Y:S01]  /*39c0*/  LEA R6, P3, R74, R4, 0x4 ;  /* 0x000000044a067211 */ /* 0x000fe200078620ff */
[-C--:B------:R-:W-:Y:S01]  /*39d0*/  FMUL R32, R32, R56.reuse ;  /* 0x0000003820207220 */ /* 0x080fe20000400000 */
[C---:B------:R-:W-:Y:S01]  /*39e0*/  ISETP.GT.AND P2, PT, R0.reuse, 0x8, P2 ;  /* 0x000000080000780c */ /* 0x040fe20001744270 */
[-C--:B------:R-:W-:Y:S01]  /*39f0*/  FMUL R33, R33, R56.reuse ;  /* 0x0000003821217220 */ /* 0x080fe20000400000 */
[----:B------:R-:W-:Y:S01]  /*3a00*/  ISETP.GT.AND P0, PT, R3, 0x9, PT ;  /* 0x000000090300780c */ /* 0x000fe20003f04270 */
[----:B------:R-:W-:Y:S01]  /*3a10*/  IMAD.X R7, R75, 0x1, R5, P3 ;  /* 0x000000014b077824 */ /* 0x000fe200018e0605 */
[----:B------:R-:W-:Y:S01]  /*3a20*/  ISETP.GT.AND P5, PT, R0, RZ, P1 ;  /* 0x000000ff0000720c */ /* 0x000fe20000fa4270 */
[-C--:B------:R-:W-:Y:S01]  /*3a30*/  FMUL R34, R34, R56.reuse ;  /* 0x0000003822227220 */ /* 0x080fe20000400000 */
[----:B------:R-:W-:Y:S01]  /*3a40*/  ISETP.GT.AND P3, PT, R0, RZ, P0 ;  /* 0x000000ff0000720c */ /* 0x000fe20000764270 */
[----:B------:R-:W-:Y:S01]  /*3a50*/  FMUL R35, R35, R56 ;  /* 0x0000003823237220 */ /* 0x000fe20000400000 */
[----:B------:R-:W-:Y:S01]  /*3a60*/  F2FP.F16.F32.PACK_AB R26, RZ, R26 ;  /* 0x0000001aff1a723e */ /* 0x000fe200000000ff */
[-C--:B------:R-:W-:Y:S01]  /*3a70*/  FMUL R36, R36, R56.reuse ;  /* 0x0000003824247220 */ /* 0x080fe20000400000 */
[----:B------:R-:W-:Y:S01]  /*3a80*/  F2FP.F16.F32.PACK_AB R27, RZ, R27 ;  /* 0x0000001bff1b723e */ /* 0x000fe200000000ff */
[----:B------:R-:W-:Y:S01]  /*3a90*/  FMUL R37, R37, R56 ;  /* 0x0000003825257220 */ /* 0x000fe20000400000 */
[----:B------:R-:W-:Y:S01]  /*3aa0*/  F2FP.F16.F32.PACK_AB R28, RZ, R28 ;  /* 0x0000001cff1c723e */ /* 0x000fe200000000ff */
[----:B------:R-:W-:Y:S01]  /*3ab0*/  @P2 STG.E.U16 desc[UR36][R6.64], R26 ;  /* 0x0000001a06002986 */ /* 0x000fe2000c101524 */
[----:B------:R-:W-:Y:S01]  /*3ac0*/  F2FP.F16.F32.PACK_AB R29, RZ, R29 ;  /* 0x0000001dff1d723e */ /* 0x000fe200000000ff */
[-C--:B------:R-:W-:Y:S01]  /*3ad0*/  FMUL R38, R38, R56.reuse ;  /* 0x0000003826267220 */ /* 0x080fe20000400000 */
[C---:B------:R-:W-:Y:S01]  /*3ae0*/  ISETP.GT.AND P2, PT, R0.reuse, 0x8, P1 ;  /* 0x000000080000780c */ /* 0x040fe20000f44270 */
[----:B------:R-:W-:Y:S01]  /*3af0*/  @P4 STG.E.U16 desc[UR36][R6.64+0x2], R27 ;  /* 0x0000021b06004986 */ /* 0x000fe2000c101524 */
[----:B------:R-:W-:Y:S01]  /*3b00*/  ISETP.GT.AND P1, PT, R3, 0x10, PT ;  /* 0x000000100300780c */ /* 0x000fe20003f24270 */
[----:B------:R-:W-:Y:S01]  /*3b10*/  FMUL R39, R39, R56 ;  /* 0x0000003827277220 */ /* 0x000fe20000400000 */
[----:B------:R-:W-:Y:S01]  /*3b20*/  F2FP.F16.F32.PACK_AB R30, RZ, R30 ;  /* 0x0000001eff1e723e */ /* 0x000fe200000000ff */
[----:B------:R-:W-:Y:S01]  /*3b30*/  @P5 STG.E.U16 desc[UR36][R4.64+0x10], R28 ;  /* 0x0000101c04005986 */ /* 0x000fe2000c101524 */
[----:B------:R-:W-:Y:S01]  /*3b40*/  ISETP.GT.AND P4, PT, R0, RZ, P1 ;  /* 0x000000ff0000720c */ /* 0x000fe20000f84270 */
[-C--:B------:R-:W-:Y:S01]  /*3b50*/  FMUL R40, R40, R56.reuse ;  /* 0x0000003828287220 */ /* 0x080fe20000400000 */
[----:B------:R-:W-:Y:S01]  /*3b60*/  F2FP.F16.F32.PACK_AB R31, RZ, R31 ;  /* 0x0000001fff1f723e */ /* 0x000fe200000000ff */
[----:B------:R-:W-:Y:S01]  /*3b70*/  @P3 STG.E.U16 desc[UR36][R4.64+0x12], R29 ;  /* 0x0000121d04003986 */ /* 0x000fe2000c101524 */
[----:B------:R-:W-:Y:S01]  /*3b80*/  ISETP.GT.AND P3, PT, R0, 0x8, P0 ;  /* 0x000000080000780c */ /* 0x000fe20000764270 */
[----:B------:R-:W-:Y:S01]  /*3b90*/  FMUL R41, R41, R56 ;  /* 0x0000003829297220 */ /* 0x000fe20000400000 */
[----:B------:R-:W-:Y:S01]  /*3ba0*/  ISETP.GT.AND P0, PT, R3, 0x11, PT ;  /* 0x000000110300780c */ /* 0x000fe20003f04270 */
[----:B------:R-:W-:Y:S01]  /*3bb0*/  @P2 STG.E.U16 desc[UR36][R6.64+0x10], R30 ;  /* 0x0000101e06002986 */ /* 0x000fe2000c101524 */
[----:B------:R-:W-:Y:S01]  /*3bc0*/  F2FP.F16.F32.PACK_AB R32, RZ, R32 ;  /* 0x00000020ff20723e */ /* 0x000fe200000000ff */
[-C--:B------:R-:W-:Y:S01]  /*3bd0*/  FMUL R42, R42, R56.reuse ;  /* 0x000000382a2a7220 */ /* 0x080fe20000400000 */
[C---:B------:R-:W-:Y:S01]  /*3be0*/  ISETP.GT.AND P5, PT, R0.reuse, RZ, P0 ;  /* 0x000000ff0000720c */ /* 0x040fe200007a4270 */
[-C--:B------:R-:W-:Y:S01]  /*3bf0*/  FMUL R43, R43, R56.reuse ;  /* 0x000000382b2b7220 */ /* 0x080fe20000400000 */
[----:B------:R-:W-:Y:S01]  /*3c00*/  ISETP.GT.AND P2, PT, R0, 0x8, P1 ;  /* 0x000000080000780c */ /* 0x000fe20000f44270 */
[-C--:B------:R-:W-:Y:S01]  /*3c10*/  FMUL R44, R44, R56.reuse ;  /* 0x000000382c2c7220 */ /* 0x080fe20000400000 */
[----:B------:R-:W-:Y:S01]  /*3c20*/  ISETP.GT.AND P1, PT, R3, 0x18, PT ;  /* 0x000000180300780c */ /* 0x000fe20003f24270 */
[-C--:B------:R-:W-:Y:S01]  /*3c30*/  FMUL R45, R45, R56.reuse ;  /* 0x000000382d2d7220 */ /* 0x080fe20000400000 */
[----:B------:R-:W-:Y:S01]  /*3c40*/  F2FP.F16.F32.PACK_AB R33, RZ, R33 ;  /* 0x00000021ff21723e */ /* 0x000fe200000000ff */
[----:B------:R-:W-:Y:S01]  /*3c50*/  @P3 STG.E.U16 desc[UR36][R6.64+0x12], R31 ;  /* 0x0000121f06003986 */ /* 0x000fe2000c101524 */
[----:B------:R-:W-:Y:S01]  /*3c60*/  ISETP.GT.AND P3, PT, R0, 0x8, P0 ;  /* 0x000000080000780c */ /* 0x000fe20000764270 */
[-C--:B------:R-:W-:Y:S01]  /*3c70*/  FMUL R46, R46, R56.reuse ;  /* 0x000000382e2e7220 */ /* 0x080fe20000400000 */
[----:B------:R-:W-:Y:S01]  /*3c80*/  ISETP.GT.AND P0, PT, R3, 0x19, PT ;  /* 0x000000190300780c */ /* 0x000fe20003f04270 */
[----:B------:R-:W-:Y:S01]  /*3c90*/  @P4 STG.E.U16 desc[UR36][R4.64+0x20], R32 ;  /* 0x0000202004004986 */ /* 0x000fe2000c101524 */
[C---:B------:R-:W-:Y:S01]  /*3ca0*/  ISETP.GT.AND P4, PT, R0.reuse, RZ, P1 ;  /* 0x000000ff0000720c */ /* 0x040fe20000f84270 */
[----:B------:R-:W-:Y:S01]  /*3cb0*/  FMUL R47, R47, R56 ;  /* 0x000000382f2f7220 */ /* 0x000fe20000400000 */
[----:B------:R-:W-:Y:S01]  /*3cc0*/  F2FP.F16.F32.PACK_AB R34, RZ, R34 ;  /* 0x00000022ff22723e */ /* 0x000fe200000000ff */
[----:B------:R-:W-:Y:S01]  /*3cd0*/  @P5 STG.E.U16 desc[UR36][R4.64+0x22], R33 ;  /* 0x0000222104005986 */ /* 0x000fe2000c101524 */
[----:B------:R-:W-:Y:S01]  /*3ce0*/  ISETP.GT.AND P5, PT, R0, RZ, P0 ;  /* 0x000000ff0000720c */ /* 0x000fe200007a4270 */
[----:B------:R-:W-:Y:S01]  /*3cf0*/  FMUL R48, R48, R56 ;  /* 0x0000003830307220 */ /* 0x000fe20000400000 */
[----:B------:R-:W-:Y:S01]  /*3d00*/  F2FP.F16.F32.PACK_AB R35, RZ, R35 ;  /* 0x00000023ff23723e */ /* 0x000fe200000000ff */
[----:B------:R-:W-:Y:S01]  /*3d10*/  @P2 STG.E.U16 desc[UR36][R6.64+0x20], R34 ;  /* 0x0000202206002986 */ /* 0x000fe2000c101524 */
[----:B------:R-:W-:Y:S01]  /*3d20*/  F2FP.F16.F32.PACK_AB R36, RZ, R36 ;  /* 0x00000024ff24723e */ /* 0x000fe200000000ff */
[-C--:B------:R-:W-:Y:S01]  /*3d30*/  FMUL R49, R49, R56.reuse ;  /* 0x0000003831317220 */ /* 0x080fe20000400000 */
[----:B------:R-:W-:Y:S01]  /*3d40*/  ISETP.GT.AND P2, PT, R0, 0x8, P1 ;  /* 0x000000080000780c */ /* 0x000fe20000f44270 */
[----:B------:R-:W-:Y:S01]  /*3d50*/  @P3 STG.E.U16 desc[UR36][R6.64+0x22], R35 ;  /* 0x0000222306003986 */ /* 0x000fe2000c101524 */
[----:B------:R-:W-:Y:S01]  /*3d60*/  ISETP.GT.AND P1, PT, R3, 0x20, PT ;  /* 0x000000200300780c */ /* 0x000fe20003f24270 */
[-C--:B------:R-:W-:Y:S01]  /*3d70*/  FMUL R50, R50, R56.reuse ;  /* 0x0000003832327220 */ /* 0x080fe20000400000 */
[----:B------:R-:W-:Y:S01]  /*3d80*/  F2FP.F16.F32.PACK_AB R37, RZ, R37 ;  /* 0x00000025ff25723e */ /* 0x000fe200000000ff */
[----:B------:R-:W-:Y:S01]  /*3d90*/  @P4 STG.E.U16 desc[UR36][R4.64+0x30], R36 ;  /* 0x0000302404004986 */ /* 0x000fe2000c101524 */
[C---:B------:R-:W-:Y:S01]  /*3da0*/  ISETP.GT.AND P3, PT, R0.reuse, 0x8, P0 ;  /* 0x000000080000780c */ /* 0x040fe20000764270 */
[-C--:B------:R-:W-:Y:S01]  /*3db0*/  FMUL R51, R51, R56.reuse ;  /* 0x0000003833337220 */ /* 0x080fe20000400000 */
[----:B------:R-:W-:Y:S01]  /*3dc0*/  ISETP.GT.AND P0, PT, R3, 0x21, PT ;  /* 0x000000210300780c */ /* 0x000fe20003f04270 */
[----:B------:R-:W-:Y:S01]  /*3dd0*/  @P5 STG.E.U16 desc[UR36][R4.64+0x32], R37 ;  /* 0x0000322504005986 */ /* 0x000fe2000c101524 */
        /* <DEDUP_REMOVED lines=10> */
[----:B------:R-:W-:-:S02]  /*3e80*/  F2FP.F16.F32.PACK_AB R41, RZ, R41 ;  /* 0x00000029ff29723e */ /* 0x000fc400000000ff */
[C---:B------:R-:W-:Y:S01]  /*3e90*/  ISETP.GT.AND P1, PT, R0.reuse, 0x8, P1 ;  /* 0x000000080000780c */ /* 0x040fe20000f24270 */
[----:B------:R-:W-:Y:S01]  /*3ea0*/  @P3 STG.E.U16 desc[UR36][R6.64+0x32], R39 ;  /* 0x0000322706003986 */ /* 0x000fe2000c101524 */
[C---:B------:R-:W-:Y:S02]  /*3eb0*/  ISETP.GT.AND P2, PT, R0.reuse, 0x8, P0 ;  /* 0x000000080000780c */ /* 0x040fe40000744270 */
[C---:B------:R-:W-:Y:S01]  /*3ec0*/  ISETP.GT.AND P0, PT, R3.reuse, 0x29, PT ;  /* 0x000000290300780c */ /* 0x040fe20003f04270 */
[----:B------:R-:W-:Y:S01]  /*3ed0*/  @P4 STG.E.U16 desc[UR36][R4.64+0x40], R40 ;  /* 0x0000402804004986 */ /* 0x000fe2000c101524 */
[----:B------:R-:W-:Y:S02]  /*3ee0*/  ISETP.GT.AND P4, PT, R3, 0x28, PT ;  /* 0x000000280300780c */ /* 0x000fe40003f84270 */
[----:B------:R-:W-:Y:S01]  /*3ef0*/  F2FP.F16.F32.PACK_AB R42, RZ, R42 ;  /* 0x0000002aff2a723e */ /* 0x000fe200000000ff */
[----:B------:R-:W-:Y:S01]  /*3f00*/  @P5 STG.E.U16 desc[UR36][R4.64+0x42], R41 ;  /* 0x0000422904005986 */ /* 0x000fe2000c101524 */
[----:B------:R-:W-:-:S02]  /*3f10*/  ISETP.GT.AND P5, PT, R0, RZ, P4 ;  /* 0x000000ff0000720c */ /* 0x000fc400027a4270 */
[C---:B------:R-:W-:Y:S01]  /*3f20*/  ISETP.GT.AND P3, PT, R0.reuse, RZ, P0 ;  /* 0x000000ff0000720c */ /* 0x040fe20000764270 */
[----:B------:R-:W-:Y:S01]  /*3f30*/  @P1 STG.E.U16 desc[UR36][R6.64+0x40], R42 ;  /* 0x0000402a06001986 */ /* 0x000fe2000c101524 */
[----:B------:R-:W-:Y:S02]  /*3f40*/  F2FP.F16.F32.PACK_AB R43, RZ, R43 ;  /* 0x0000002bff2b723e */ /* 0x000fe400000000ff */
[----:B------:R-:W-:Y:S02]  /*3f50*/  F2FP.F16.F32.PACK_AB R44, RZ, R44 ;  /* 0x0000002cff2c723e */ /* 0x000fe400000000ff */
[C---:B------:R-:W-:Y:S01]  /*3f60*/  ISETP.GT.AND P4, PT, R0.reuse, 0x8, P4 ;  /* 0x000000080000780c */ /* 0x040fe20002784270 */
[----:B------:R-:W-:Y:S01]  /*3f70*/  @P2 STG.E.U16 desc[UR36][R6.64+0x42], R43 ;  /* 0x0000422b06002986 */ /* 0x000fe2000c101524 */
[----:B------:R-:W-:Y:S02]  /*3f80*/  F2FP.F16.F32.PACK_AB R45, RZ, R45 ;  /* 0x0000002dff2d723e */ /* 0x000fe400000000ff */
[----:B------:R-:W-:Y:S01]  /*3f90*/  ISETP.GT.AND P2, PT, R3, 0x31, PT ;  /* 0x000000310300780c */ /* 0x000fe20003f44270 */
[----:B------:R-:W-:Y:S01]  /*3fa0*/  @P5 STG.E.U16 desc[UR36][R4.64+0x50], R44 ;  /* 0x0000502c04005986 */ /* 0x000fe2000c101524 */
[----:B------:R-:W-:-:S02]  /*3fb0*/  ISETP.GT.AND P5, PT, R0, 0x8, P0 ;  /* 0x000000080000780c */ /* 0x000fc400007a4270 */
[C---:B------:R-:W-:Y:S01]  /*3fc0*/  ISETP.GT.AND P1, PT, R3.reuse, 0x38, PT ;  /* 0x000000380300780c */ /* 0x040fe20003f24270 */
[----:B------:R-:W-:Y:S01]  /*3fd0*/  @P3 STG.E.U16 desc[UR36][R4.64+0x52], R45 ;  /* 0x0000522d04003986 */ /* 0x000fe2000c101524 */
[C---:B------:R-:W-:Y:S02]  /*3fe0*/  ISETP.GT.AND P3, PT, R3.reuse, 0x30, PT ;  /* 0x000000300300780c */ /* 0x040fe40003f64270 */
[----:B------:R-:W-:Y:S01]  /*3ff0*/  ISETP.GT.AND P0, PT, R3, 0x39, PT ;  /* 0x000000390300780c */ /* 0x000fe20003f04270 */
[----:B------:R-:W-:Y:S01]  /*4000*/  @P4 IMAD.MOV.U32 R2, RZ, RZ, R6 ;  /* 0x000000ffff024224 */ /* 0x000fe200078e0006 */
[----:B------:R-:W-:Y:S01]  /*4010*/  F2FP.F16.F32.PACK_AB R46, RZ, R46 ;  /* 0x0000002eff2e723e */ /* 0x000fe200000000ff */
[----:B------:R-:W-:Y:S01]  /*4020*/  @P4 IMAD.MOV.U32 R3, RZ, RZ, R7 ;  /* 0x000000ffff034224 */ /* 0x000fe200078e0007 */
[----:B------:R-:W-:Y:S02]  /*4030*/  F2FP.F16.F32.PACK_AB R47, RZ, R47 ;  /* 0x0000002fff2f723e */ /* 0x000fe400000000ff */
[----:B------:R-:W-:-:S02]  /*4040*/  F2FP.F16.F32.PACK_AB R48, RZ, R48 ;  /* 0x00000030ff30723e */ /* 0x000fc400000000ff */
[----:B------:R1:W-:Y:S01]  /*4050*/  @P4 STG.E.U16 desc[UR36][R2.64+0x50], R46 ;  /* 0x0000502e02004986 */ /* 0x0003e2000c101524 */
[C---:B------:R-:W-:Y:S02]  /*4060*/  ISETP.GT.AND P4, PT, R0.reuse, RZ, P2 ;  /* 0x000000ff0000720c */ /* 0x040fe40001784270 */
[----:B------:R-:W-:Y:S02]  /*4070*/  F2FP.F16.F32.PACK_AB R49, RZ, R49 ;  /* 0x00000031ff31723e */ /* 0x000fe400000000ff */
[----:B------:R-:W-:Y:S02]  /*4080*/  ISETP.GT.AND P2, PT, R0, 0x8, P2 ;  /* 0x000000080000780c */ /* 0x000fe40001744270 */
[----:B------:R-:W-:Y:S02]  /*4090*/  F2FP.F16.F32.PACK_AB R50, RZ, R50 ;  /* 0x00000032ff32723e */ /* 0x000fe400000000ff */
[----:B------:R-:W-:Y:S02]  /*40a0*/  F2FP.F16.F32.PACK_AB R51, RZ, R51 ;  /* 0x00000033ff33723e */ /* 0x000fe400000000ff */
[----:B------:R-:W-:Y:S01]  /*40b0*/  F2FP.F16.F32.PACK_AB R52, RZ, R52 ;  /* 0x00000034ff34723e */ /* 0x000fe200000000ff */
[----:B-1----:R-:W-:Y:S01]  /*40c0*/  @P5 IMAD.MOV.U32 R2, RZ, RZ, R6 ;  /* 0x000000ffff025224 */ /* 0x002fe200078e0006 */
[----:B------:R-:W-:Y:S01]  /*40d0*/  F2FP.F16.F32.PACK_AB R53, RZ, R53 ;  /* 0x00000035ff35723e */ /* 0x000fe200000000ff */
[----:B------:R-:W-:Y:S01]  /*40e0*/  @P5 IMAD.MOV.U32 R3, RZ, RZ, R7 ;  /* 0x000000ffff035224 */ /* 0x000fe200078e0007 */
[----:B------:R-:W-:-:S02]  /*40f0*/  F2FP.F16.F32.PACK_AB R54, RZ, R54 ;  /* 0x00000036ff36723e */ /* 0x000fc400000000ff */
[----:B------:R-:W-:Y:S02]  /*4100*/  F2FP.F16.F32.PACK_AB R55, RZ, R55 ;  /* 0x00000037ff37723e */ /* 0x000fe400000000ff */
[----:B------:R1:W-:Y:S01]  /*4110*/  @P5 STG.E.U16 desc[UR36][R2.64+0x52], R47 ;  /* 0x0000522f02005986 */ /* 0x0003e2000c101524 */
[C---:B------:R-:W-:Y:S02]  /*4120*/  ISETP.GT.AND P5, PT, R0.reuse, RZ, P3 ;  /* 0x000000ff0000720c */ /* 0x040fe40001fa4270 */
[----:B------:R-:W-:-:S11]  /*4130*/  ISETP.GT.AND P3, PT, R0, 0x8, P3 ;  /* 0x000000080000780c */ /* 0x000fd60001f64270 */
[----:B-1----:R-:W-:Y:S02]  /*4140*/  @P5 IMAD.MOV.U32 R2, RZ, RZ, R4 ;  /* 0x000000ffff025224 */ /* 0x002fe400078e0004 */
[----:B------:R-:W-:-:S05]  /*4150*/  @P5 IMAD.MOV.U32 R3, RZ, RZ, R5 ;  /* 0x000000ffff035224 */ /* 0x000fca00078e0005 */
[----:B------:R1:W-:Y:S01]  /*4160*/  @P5 STG.E.U16 desc[UR36][R2.64+0x60], R48 ;  /* 0x0000603002005986 */ /* 0x0003e2000c101524 */
[C---:B------:R-:W-:Y:S02]  /*4170*/  ISETP.GT.AND P5, PT, R0.reuse, RZ, P0 ;  /* 0x000000ff0000720c */ /* 0x040fe400007a4270 */
[----:B------:R-:W-:Y:S01]  /*4180*/  ISETP.GT.AND P0, PT, R0, 0x8, P0 ;  /* 0x000000080000780c */ /* 0x000fe20000704270 */
[----:B-1----:R-:W-:Y:S02]  /*4190*/  @P4 IMAD.MOV.U32 R2, RZ, RZ, R4 ;  /* 0x000000ffff024224 */ /* 0x002fe400078e0004 */
[----:B------:R-:W-:-:S05]  /*41a0*/  @P4 IMAD.MOV.U32 R3, RZ, RZ, R5 ;  /* 0x000000ffff034224 */ /* 0x000fca00078e0005 */
[----:B------:R1:W-:Y:S01]  /*41b0*/  @P4 STG.E.U16 desc[UR36][R2.64+0x62], R49 ;  /* 0x0000623102004986 */ /* 0x0003e2000c101524 */
[C---:B------:R-:W-:Y:S02]  /*41c0*/  ISETP.GT.AND P4, PT, R0.reuse, RZ, P1 ;  /* 0x000000ff0000720c */ /* 0x040fe40000f84270 */
[----:B------:R-:W-:Y:S01]  /*41d0*/  ISETP.GT.AND P1, PT, R0, 0x8, P1 ;  /* 0x000000080000780c */ /* 0x000fe20000f24270 */
[----:B-1----:R-:W-:Y:S02]  /*41e0*/  @P3 IMAD.MOV.U32 R2, RZ, RZ, R6 ;  /* 0x000000ffff023224 */ /* 0x002fe400078e0006 */
[----:B------:R-:W-:-:S05]  /*41f0*/  @P3 IMAD.MOV.U32 R3, RZ, RZ, R7 ;  /* 0x000000ffff033224 */ /* 0x000fca00078e0007 */
[----:B------:R1:W-:Y:S02]  /*4200*/  @P3 STG.E.U16 desc[UR36][R2.64+0x60], R50 ;  /* 0x0000603202003986 */ /* 0x0003e4000c101524 */
[----:B-1----:R-:W-:Y:S02]  /*4210*/  @P2 IMAD.MOV.U32 R2, RZ, RZ, R6 ;  /* 0x000000ffff022224 */ /* 0x002fe400078e0006 */
[----:B------:R-:W-:-:S05]  /*4220*/  @P2 IMAD.MOV.U32 R3, RZ, RZ, R7 ;  /* 0x000000ffff032224 */ /* 0x000fca00078e0007 */
[----:B------:R1:W-:Y:S02]  /*4230*/  @P2 STG.E.U16 desc[UR36][R2.64+0x62], R51 ;  /* 0x0000623302002986 */ /* 0x0003e4000c101524 */
[----:B-1----:R-:W-:Y:S02]  /*4240*/  @P4 IMAD.MOV.U32 R2, RZ, RZ, R4 ;  /* 0x000000ffff024224 */ /* 0x002fe400078e0004 */
[----:B------:R-:W-:-:S05]  /*4250*/  @P4 IMAD.MOV.U32 R3, RZ, RZ, R5 ;  /* 0x000000ffff034224 */ /* 0x000fca00078e0005 */
[----:B------:R1:W-:Y:S04]  /*4260*/  @P4 STG.E.U16 desc[UR36][R2.64+0x70], R52 ;  /* 0x0000703402004986 */ /* 0x0003e8000c101524 */
[----:B------:R2:W-:Y:S01]  /*4270*/  @P5 STG.E.U16 desc[UR36][R4.64+0x72], R53 ;  /* 0x0000723504005986 */ /* 0x0005e2000c101524 */
[----:B-1----:R-:W-:Y:S02]  /*4280*/  @P1 IMAD.MOV.U32 R2, RZ, RZ, R6 ;  /* 0x000000ffff021224 */ /* 0x002fe400078e0006 */
[----:B------:R-:W-:-:S05]  /*4290*/  @P1 IMAD.MOV.U32 R3, RZ, RZ, R7 ;  /* 0x000000ffff031224 */ /* 0x000fca00078e0007 */
[----:B------:R2:W-:Y:S04]  /*42a0*/  @P1 STG.E.U16 desc[UR36][R2.64+0x70], R54 ;  /* 0x0000703602001986 */ /* 0x0005e8000c101524 */
[----:B------:R2:W-:Y:S02]  /*42b0*/  @P0 STG.E.U16 desc[UR36][R6.64+0x72], R55 ;  /* 0x0000723706000986 */ /* 0x0005e4000c101524 */
.L_x_94:
[----:B------:R-:W-:Y:S05]  /*42c0*/  BSYNC B0 ;  /* 0x0000000000007941 */ /* 0x000fea0003800000 */
.L_x_32:
[----:B0-2---:R-:W2:Y:S01]  /*42d0*/  LDL.64 R2, [R1] ;  /* 0x0000000001027983 */ /* 0x005ea20000100a00 */
[----:B------:R-:W-:Y:S01]  /*42e0*/  ULDC.64 UR4, c[0x0][0x650] ;  /* 0x0001940000047ab9 */ /* 0x000fe20000000a00 */
[----:B------:R0:W-:Y:S01]  /*42f0*/  SYNCS.ARRIVE.TRANS64.A1T0 RZ, [R64+UR47], RZ ;  /* 0x000000ff40ff79a7 */ /* 0x0001e2000810002f */
[----:B------:R-:W-:Y:S01]  /*4300*/  PRMT R0, RZ, 0x7610, R0 ;  /* 0x00007610ff007816 */ /* 0x000fe20000000000 */
[----:B-----5:R-:W-:Y:S02]  /*4310*/  IMAD.MOV.U32 R19, RZ, RZ, -0x1 ;  /* 0xffffffffff137424 */ /* 0x020fe400078e00ff */
[----:B------:R-:W-:Y:S01]  /*4320*/  IMAD.MOV.U32 R22, RZ, RZ, -0x1 ;  /* 0xffffffffff167424 */ /* 0x000fe200078e00ff */
[----:B--2---:R-:W-:-:S04]  /*4330*/  LEA R18, P0, R2, R18, 0x1 ;  /* 0x0000001202127211 */ /* 0x004fc800078008ff */
[----:B------:R-:W-:Y:S01]  /*4340*/  LEA.HI.X R17, R2, R17, R23, 0x1, P0 ;  /* 0x0000001102117211 */ /* 0x000fe200000f0c17 */
[----:B------:R-:W-:Y:S01]  /*4350*/  IMAD.MOV.U32 R2, RZ, RZ, -0x1 ;  /* 0xffffffffff027424 */ /* 0x000fe200078e00ff */
[----:B------:R-:W-:-:S04]  /*4360*/  ISETP.GE.U32.AND P0, PT, R18, UR4, PT ;  /* 0x0000000412007c0c */ /* 0x000fc8000bf06070 */
[----:B------:R-:W-:-:S13]  /*4370*/  ISETP.GE.U32.AND.EX P0, PT, R17, UR5, PT, P0 ;  /* 0x0000000511007c0c */ /* 0x000fda000bf06100 */
[----:B0-----:R-:W-:Y:S05]  /*4380*/  @P0 BRA `(.L_x_95) ;  /* 0x0000000400700947 */ /* 0x001fea0003800000 */
[----:B-1----:R-:W0:Y:S01]  /*4390*/  S2R R10, SR_CTAID.X ;  /* 0x00000000000a7919 */ /* 0x002e220000002500 */
[----:B---34-:R-:W1:Y:S01]  /*43a0*/  LDC.64 R8, c[0x0][0x628] ;  /* 0x00018a00ff087b82 */ /* 0x018e620000000a00 */
[----:B------:R-:W-:Y:S01]  /*43b0*/  ULDC UR4, c[0x0][0x150] ;  /* 0x0000540000047ab9 */ /* 0x000fe20000000800 */
[----:B------:R-:W-:Y:S01]  /*43c0*/  IMAD.MOV.U32 R6, RZ, RZ, R18 ;  /* 0x000000ffff067224 */ /* 0x000fe200078e0012 */
[----:B------:R-:W2:Y:S01]  /*43d0*/  S2R R20, SR_CTAID.Y ;  /* 0x0000000000147919 */ /* 0x000ea20000002600 */
[----:B------:R-:W-:-:S04]  /*43e0*/  IMAD.MOV.U32 R7, RZ, RZ, R17 ;  /* 0x000000ffff077224 */ /* 0x000fc800078e0011 */
[----:B------:R-:W3:Y:S08]  /*43f0*/  LDC R15, c[0x0][0x144] ;  /* 0x00005100ff0f7b82 */ /* 0x000ef00000000800 */
[----:B------:R-:W4:Y:S08]  /*4400*/  LDC R0, c[0x0][0x630] ;  /* 0x00018c00ff007b82 */ /* 0x000f300000000800 */
[----:B------:R-:W2:Y:S01]  /*4410*/  LDC.64 R12, c[0x0][0x620] ;  /* 0x00018800ff0c7b82 */ /* 0x000ea20000000a00 */
[----:B-1----:R-:W-:-:S04]  /*4420*/  ISETP.NE.U32.AND P0, PT, R8, RZ, PT ;  /* 0x000000ff0800720c */ /* 0x002fc80003f05070 */
[----:B------:R-:W-:Y:S02]  /*4430*/  ISETP.NE.AND.EX P0, PT, R9, RZ, PT, P0 ;  /* 0x000000ff0900720c */ /* 0x000fe40003f05300 */
[----:B0-----:R-:W-:-:S05]  /*4440*/  I2FP.F32.U32 R2, R10 ;  /* 0x0000000a00027245 */ /* 0x001fca0000201000 */
[----:B------:R-:W-:-:S04]  /*4450*/  FMUL R2, R2, UR4 ;  /* 0x0000000402027c20 */ /* 0x000fc80008400000 */
[----:B------:R0:W1:Y:S02]  /*4460*/  F2I.U32.TRUNC.NTZ R14, R2 ;  /* 0x00000002000e7305 */ /* 0x000064000020f000 */
[----:B---34-:R-:W-:Y:S05]  /*4470*/  @!P0 BRA `(.L_x_96) ;  /* 0x0000000000288947 */ /* 0x018fea0003800000 */
[----:B------:R-:W3:Y:S02]  /*4480*/  LDC R3, c[0x0][0x634] ;  /* 0x00018d00ff037b82 */ /* 0x000ee40000000800 */
[----:B---3--:R-:W-:-:S05]  /*4490*/  IADD3 R7, P0, R18, R3, RZ ;  /* 0x0000000312077210 */ /* 0x008fca0007f1e0ff */
[----:B------:R-:W-:-:S04]  /*44a0*/  IMAD.X R11, RZ, RZ, R17, P0 ;  /* 0x000000ffff0b7224 */ /* 0x000fc800000e0611 */
[----:B0-----:R-:W-:-:S04]  /*44b0*/  IMAD.WIDE.U32 R2, R11, R8, RZ ;  /* 0x000000080b027225 */ /* 0x001fc800078e00ff */
[----:B------:R-:W-:-:S04]  /*44c0*/  IMAD.WIDE.U32 R4, P0, R7, R9, R2 ;  /* 0x0000000907047225 */ /* 0x000fc80007800002 */
[----:B------:R-:W-:-:S04]  /*44d0*/  IMAD.WIDE.U32 R2, R7, R8, RZ ;  /* 0x0000000807027225 */ /* 0x000fc800078e00ff */
[----:B------:R-:W-:Y:S01]  /*44e0*/  IMAD.X R7, RZ, RZ, RZ, P0 ;  /* 0x000000ffff077224 */ /* 0x000fe200000e06ff */
[----:B------:R-:W-:Y:S01]  /*44f0*/  IADD3 RZ, P0, R3, R4, RZ ;  /* 0x0000000403ff7210 */ /* 0x000fe20007f1e0ff */
[----:B------:R-:W-:-:S04]  /*4500*/  IMAD.MOV.U32 R6, RZ, RZ, R5 ;  /* 0x000000ffff067224 */ /* 0x000fc800078e0005 */
[----:B------:R-:W-:-:S08]  /*4510*/  IMAD.WIDE.U32.X R6, R11, R9, R6, P0 ;  /* 0x000000090b067225 */ /* 0x000fd000000e0406 */
.L_x_96:
[----:B------:R-:W3:Y:S01]  /*4520*/  LDC.64 R26, c[0x0][0x640] ;  /* 0x00019000ff1a7b82 */ /* 0x000ee20000000a00 */
[-C--:B------:R-:W-:Y:S01]  /*4530*/  SHF.R.U64 R11, R6, R0.reuse, R7 ;  /* 0x00000000060b7219 */ /* 0x080fe20000001207 */
[----:B------:R-:W-:Y:S01]  /*4540*/  IMAD.MOV.U32 R19, RZ, RZ, R17 ;  /* 0x000000ffff137224 */ /* 0x000fe200078e0011 */
[----:B------:R-:W-:Y:S01]  /*4550*/  SHF.R.U32.HI R0, RZ, R0, R7 ;  /* 0x00000000ff007219 */ /* 0x000fe20000011607 */
[----:B-1----:R-:W-:Y:S01]  /*4560*/  IMAD.MOV R14, RZ, RZ, -R14 ;  /* 0x000000ffff0e7224 */ /* 0x002fe200078e0a0e */
[----:B------:R-:W-:Y:S01]  /*4570*/  IADD3 R5, P0, RZ, -R11, RZ ;  /* 0x8000000bff057210 */ /* 0x000fe20007f1e0ff */
[----:B------:R-:W-:Y:S01]  /*4580*/  ULDC UR4, c[0x0][0x154] ;  /* 0x0000550000047ab9 */ /* 0x000fe20000000800 */
[----:B------:R-:W-:Y:S01]  /*4590*/  IMAD.MOV.U32 R7, RZ, RZ, 0x1 ;  /* 0x00000001ff077424 */ /* 0x000fe200078e00ff */
[----:B------:R-:W1:Y:S01]  /*45a0*/  LDC R4, c[0x0][0x618] ;  /* 0x00018600ff047b82 */ /* 0x000e620000000800 */
[----:B------:R-:W-:Y:S02]  /*45b0*/  IMAD R22, R15, R14, R10 ;  /* 0x0000000e0f167224 */ /* 0x000fe400078e020a */
[----:B------:R-:W-:-:S04]  /*45c0*/  IMAD.X R3, RZ, RZ, ~R0, P0 ;  /* 0x000000ffff037224 */ /* 0x000fc800000e0e00 */
[-C--:B--2---:R-:W-:Y:S01]  /*45d0*/  IMAD R0, R3, R12.reuse, RZ ;  /* 0x0000000c03007224 */ /* 0x084fe200078e02ff */
[----:B------:R-:W2:Y:S01]  /*45e0*/  LDC R6, c[0x0][0x608] ;  /* 0x00018200ff067b82 */ /* 0x000ea20000000800 */
[----:B0-----:R-:W-:-:S04]  /*45f0*/  IMAD.WIDE.U32 R2, R5, R12, R18 ;  /* 0x0000000c05027225 */ /* 0x001fc800078e0012 */
[----:B------:R-:W-:Y:S01]  /*4600*/  IMAD R5, R5, R13, R0 ;  /* 0x0000000d05057224 */ /* 0x000fe200078e0200 */
[----:B------:R-:W-:Y:S02]  /*4610*/  I2FP.F32.U32 R0, R20 ;  /* 0x0000001400007245 */ /* 0x000fe40000201000 */
[----:B------:R-:W0:Y:S01]  /*4620*/  LDC R24, c[0x0][0x658] ;  /* 0x00019600ff187b82 */ /* 0x000e220000000800 */
[----:B------:R-:W-:Y:S01]  /*4630*/  IMAD.IADD R3, R3, 0x1, R5 ;  /* 0x0000000103037824 */ /* 0x000fe200078e0205 */
[----:B---3--:R-:W-:Y:S01]  /*4640*/  ISETP.NE.U32.AND P0, PT, R26, RZ, PT ;  /* 0x000000ff1a00720c */ /* 0x008fe20003f05070 */
[----:B------:R-:W-:Y:S01]  /*4650*/  FMUL R0, R0, UR4 ;  /* 0x0000000400007c20 */ /* 0x000fe20008400000 */
[----:B------:R-:W-:Y:S02]  /*4660*/  IMAD.MOV.U32 R5, RZ, RZ, -0x1 ;  /* 0xffffffffff057424 */ /* 0x000fe400078e00ff */
[----:B------:R-:W-:Y:S01]  /*4670*/  ISETP.NE.AND.EX P0, PT, R27, RZ, PT, P0 ;  /* 0x000000ff1b00720c */ /* 0x000fe20003f05300 */
[----:B------:R3:W4:Y:S01]  /*4680*/  F2I.U32.TRUNC.NTZ R12, R0 ;  /* 0x00000000000c7305 */ /* 0x000722000020f000 */
[----:B------:R-:W3:Y:S01]  /*4690*/  LDC R15, c[0x0][0x148] ;  /* 0x00005200ff0f7b82 */ /* 0x000ee20000000800 */
[----:B-1----:R-:W-:-:S02]  /*46a0*/  SHF.R.U64 R10, R2, R4, R3 ;  /* 0x00000004020a7219 */ /* 0x002fc40000001203 */
[----:B------:R-:W-:-:S05]  /*46b0*/  SHF.R.U32.HI R3, RZ, R4, R3 ;  /* 0x00000004ff037219 */ /* 0x000fca0000011603 */
[----:B------:R-:W1:Y:S01]  /*46c0*/  LDC R14, c[0x0][0x600] ;  /* 0x00018000ff0e7b82 */ /* 0x000e620000000800 */
[-CC-:B--2---:R-:W-:Y:S02]  /*46d0*/  SHF.R.U64 R8, R10, R6.reuse, R3.reuse ;  /* 0x000000060a087219 */ /* 0x184fe40000001203 */
[----:B------:R-:W-:-:S05]  /*46e0*/  SHF.R.U32.HI R3, RZ, R6, R3 ;  /* 0x00000006ff037219 */ /* 0x000fca0000011603 */
[----:B------:R-:W2:Y:S01]  /*46f0*/  LDC R21, c[0x0][0x648] ;  /* 0x00019200ff157b82 */ /* 0x000ea20000000800 */
[-CC-:B0-----:R-:W-:Y:S02]  /*4700*/  SHF.R.U64 R13, R8, R24.reuse, R3.reuse ;  /* 0x00000018080d7219 */ /* 0x181fe40000001203 */
[-C--:B------:R-:W-:Y:S02]  /*4710*/  SHF.L.U32 R5, R5, R24.reuse, RZ ;  /* 0x0000001805057219 */ /* 0x080fe400000006ff */
[-C--:B------:R-:W-:Y:S01]  /*4720*/  SHF.R.U32.HI R3, RZ, R24.reuse, R3 ;  /* 0x00000018ff037219 */ /* 0x080fe20000011603 */
[----:B------:R-:W-:Y:S01]  /*4730*/  IMAD.MOV.U32 R2, RZ, RZ, R13 ;  /* 0x000000ffff027224 */ /* 0x000fe200078e000d */
[----:B------:R-:W-:Y:S01]  /*4740*/  SHF.L.U32 R24, R7, R24, RZ ;  /* 0x0000001807187219 */ /* 0x000fe200000006ff */
[----:B------:R-:W0:Y:S01]  /*4750*/  LDC R25, c[0x0][0x638] ;  /* 0x00018e00ff197b82 */ /* 0x000e220000000800 */
[----:B------:R-:W-:-:S07]  /*4760*/  LOP3.LUT R19, RZ, R5, RZ, 0x33, !PT ;  /* 0x00000005ff137212 */ /* 0x000fce00078e33ff */
[----:B------:R-:W0:Y:S01]  /*4770*/  LDC R28, c[0x0][0x610] ;  /* 0x00018400ff1c7b82 */ /* 0x000e220000000800 */
[----:B----4-:R-:W-:Y:S05]  /*4780*/  @!P0 BRA `(.L_x_97) ;  /* 0x0000000000288947 */ /* 0x010fea0003800000 */
[----:B---3--:R-:W3:Y:S02]  /*4790*/  LDC R0, c[0x0][0x64c] ;  /* 0x00019300ff007b82 */ /* 0x008ee40000000800 */
[----:B---3--:R-:W-:-:S05]  /*47a0*/  IADD3 R7, P0, R13, R0, RZ ;  /* 0x000000000d077210 */ /* 0x008fca0007f1e0ff */
        /* <DEDUP_REMOVED lines=8> */
.L_x_97:
[----:B------:R-:W4:Y:S01]  /*4830*/  LDC R4, c[0x0][0x65c] ;  /* 0x00019700ff047b82 */ /* 0x000f220000000800 */
[----:B--23--:R-:W-:Y:S01]  /*4840*/  SHF.R.U64 R0, R2, R21, R3 ;  /* 0x0000001502007219 */ /* 0x00cfe20000001203 */
[----:B-1----:R-:W-:Y:S01]  /*4850*/  VIADD R3, R14, 0xffffffff ;  /* 0xffffffff0e037836 */ /* 0x002fe20000000000 */
[----:B------:R-:W-:Y:S01]  /*4860*/  LOP3.LUT R19, R8, R19, RZ, 0xc0, !PT ;  /* 0x0000001308137212 */ /* 0x000fe200078ec0ff */
[----:B------:R-:W-:Y:S02]  /*4870*/  IMAD.MOV R12, RZ, RZ, -R12 ;  /* 0x000000ffff0c7224 */ /* 0x000fe400078e0a0c */
[----:B------:R-:W-:Y:S01]  /*4880*/  IMAD.MOV R2, RZ, RZ, -R0 ;  /* 0x000000ffff027224 */ /* 0x000fe200078e0a00 */
[----:B------:R-:W-:Y:S01]  /*4890*/  LOP3.LUT R3, R10, R3, RZ, 0xc0, !PT ;  /* 0x000000030a037212 */ /* 0x000fe200078ec0ff */
[----:B------:R-:W-:Y:S02]  /*48a0*/  IMAD R19, R24, R0, R19 ;  /* 0x0000000018137224 */ /* 0x000fe400078e0213 */
[----:B0-----:R-:W-:-:S04]  /*48b0*/  IMAD R0, R2, R25, R13 ;  /* 0x0000001902007224 */ /* 0x001fc800078e020d */
[----:B------:R-:W-:Y:S01]  /*48c0*/  IMAD R2, R0, R14, R3 ;  /* 0x0000000e00027224 */ /* 0x000fe200078e0203 */
[----:B----4-:R-:W-:Y:S01]  /*48d0*/  ISETP.NE.AND P0, PT, R4, 0x1, PT ;  /* 0x000000010400780c */ /* 0x010fe20003f05270 */
[----:B------:R-:W-:-:S05]  /*48e0*/  IMAD.MOV.U32 R4, RZ, RZ, 0x1 ;  /* 0x00000001ff047424 */ /* 0x000fca00078e00ff */
[----:B------:R-:W-:-:S07]  /*48f0*/  PRMT R0, R4, 0x7610, R0 ;  /* 0x0000761004007816 */ /* 0x000fce0000000000 */
[----:B------:R-:W-:-:S04]  /*4900*/  @P0 IMAD R22, R15, R12, R20 ;  /* 0x0000000c0f160224 */ /* 0x000fc800078e0214 */
[----:B------:R-:W-:-:S05]  /*4910*/  IMAD R19, R19, R28, R22 ;  /* 0x0000001c13137224 */ /* 0x000fca00078e0216 */
[----:B------:R-:W-:Y:S02]  /*4920*/  SEL R22, R2, R19, !P0 ;  /* 0x0000001302167207 */ /* 0x000fe40004000000 */
[----:B------:R-:W-:Y:S01]  /*4930*/  SEL R19, R19, R2, !P0 ;  /* 0x0000000213137207 */ /* 0x000fe20004000000 */
[----:B------:R-:W-:-:S07]  /*4940*/  IMAD.MOV.U32 R2, RZ, RZ, R11 ;  /* 0x000000ffff027224 */ /* 0x000fce00078e000b */
.L_x_95:
[----:B------:R-:W-:Y:S02]  /*4950*/  LOP3.LUT P0, RZ, R0, 0xff, RZ, 0xc0, !PT ;  /* 0x000000ff00ff7812 */ /* 0x000fe4000780c0ff */
[----:B------:R-:W-:-:S11]  /*4960*/  LOP3.LUT R71, R71, 0x1, RZ, 0x3c, !PT ;  /* 0x0000000147477812 */ /* 0x000fd600078e3cff */
[----:B------:R-:W-:Y:S05]  /*4970*/  @P0 BRA `(.L_x_98) ;  /* 0xffffffc800c40947 */ /* 0x000fea000383ffff */
[----:B------:R-:W-:Y:S05]  /*4980*/  EXIT ;  /* 0x000000000000794d */ /* 0x000fea0003800000 */
.L_x_13:
[----:B------:R-:W-:-:S08]  /*4990*/  ISETP.NE.AND P0, PT, R0, RZ, PT ;  /* 0x000000ff0000720c */ /* 0x000fd00003f05270 */
[----:B0-----:R-:W0:-:S00]  /*49a0*/  USETMAXREG.DEALLOC.CTAPOOL 0x28 ;  /* 0x00000028000079c8 */ /* 0x001e0000080e0500 */
[----:B------:R-:W-:Y:S05]  /*49b0*/  @P0 EXIT ;  /* 0x000000000000094d */ /* 0x000fea0003800000 */
[----:B0-----:R-:W-:Y:S01]  /*49c0*/  LOP3.LUT P0, RZ, R8, 0xff, RZ, 0xc0, !PT ;  /* 0x000000ff08ff7812 */ /* 0x001fe2000780c0ff */
[----:B------:R-:W-:Y:S02]  /*49d0*/  IMAD.MOV.U32 R0, RZ, RZ, 0x1 ;  /* 0x00000001ff007424 */ /* 0x000fe400078e00ff */
[----:B------:R-:W-:-:S10]  /*49e0*/  IMAD.MOV.U32 R7, RZ, RZ, RZ ;  /* 0x000000ffff077224 */ /* 0x000fd400078e00ff */
[----:B------:R-:W-:Y:S05]  /*49f0*/  @!P0 BRA `(.L_x_99) ;  /* 0x0000000c00148947 */ /* 0x000fea0003800000 */
[----:B------:R-:W-:Y:S01]  /*4a00*/  LOP3.LUT P0, RZ, R4, 0x1f, RZ, 0xc0, !PT ;  /* 0x0000001f04ff7812 */ /* 0x000fe2000780c0ff */
[----:B------:R-:W-:Y:S01]  /*4a10*/  ULDC UR5, c[0x0][0x658] ;  /* 0x0001960000057ab9 */ /* 0x000fe20000000800 */
[----:B------:R-:W-:Y:S01]  /*4a20*/  UMOV UR6, 0xffffffff ;  /* 0xffffffff00067882 */ /* 0x000fe20000000000 */
[----:B------:R-:W-:Y:S01]  /*4a30*/  BSSY B0, `(.L_x_99) ;  /* 0x00000c1000007945 */ /* 0x000fe20003800000 */
[----:B------:R-:W-:Y:S01]  /*4a40*/  USHF.L.U32 UR6, UR6, UR5, URZ ;  /* 0x0000000506067299 */ /* 0x000fe2000800063f */
[C---:B------:R-:W-:Y:S01]  /*4a50*/  ISETP.NE.AND P2, PT, R3.reuse, RZ, PT ;  /* 0x000000ff0300720c */ /* 0x040fe20003f45270 */
[----:B------:R-:W-:Y:S01]  /*4a60*/  IMAD.MOV.U32 R8, RZ, RZ, 0x1 ;  /* 0x00000001ff087424 */ /* 0x000fe200078e00ff */
[----:B------:R-:W-:Y:S01]  /*4a70*/  ISETP.NE.OR P0, PT, R3, RZ, !P0 ;  /* 0x000000ff0300720c */ /* 0x000fe20004705670 */
[----:B------:R-:W-:Y:S01]  /*4a80*/  IMAD.MOV.U32 R0, RZ, RZ, 0x1 ;  /* 0x00000001ff007424 */ /* 0x000fe200078e00ff */
[----:B------:R-:W-:Y:S01]  /*4a90*/  LOP3.LUT R6, R16, 0x2, RZ, 0xfc, !PT ;  /* 0x0000000210067812 */ /* 0x000fe200078efcff */
[----:B------:R-:W-:Y:S01]  /*4aa0*/  IMAD.MOV.U32 R7, RZ, RZ, RZ ;  /* 0x000000ffff077224 */ /* 0x000fe200078e00ff */
[----:B------:R-:W-:Y:S01]  /*4ab0*/  ULDC UR4, c[0x0][0x600] ;  /* 0x0001800000047ab9 */ /* 0x000fe20000000800 */
[----:B------:R-:W-:Y:S01]  /*4ac0*/  UMOV UR7, 0x1 ;  /* 0x0000000100077882 */ /* 0x000fe20000000000 */
[----:B------:R-:W-:-:S02]  /*4ad0*/  UIADD3 UR19, UR40, 0x1, URZ ;  /* 0x0000000128137890 */ /* 0x000fc4000fffe03f */
[----:B------:R-:W-:Y:S02]  /*4ae0*/  UIADD3 UR15, UR4, -0x1, URZ ;  /* 0xffffffff040f7890 */ /* 0x000fe4000fffe03f */
[----:B------:R-:W-:Y:S02]  /*4af0*/  USHF.L.U32 UR17, UR7, UR5, URZ ;  /* 0x0000000507117299 */ /* 0x000fe4000800063f */
[----:B------:R-:W-:Y:S01]  /*4b00*/  ULOP3.LUT UR16, URZ, UR6, URZ, 0x33, !UPT ;  /* 0x000000063f107292 */ /* 0x000fe2000f8e333f */
[----:B------:R-:W-:-:S11]  /*4b10*/  ULDC.64 UR20, c[0x0][0x198] ;  /* 0x0000660000147ab9 */ /* 0x000fd60000000a00 */
.L_x_111:
[----:B------:R-:W-:-:S03]  /*4b20*/  UMOV UR4, 0xffffffff ;  /* 0xffffffff00047882 */ /* 0x000fc60000000000 */
[----:B------:R-:W-:Y:S05]  /*4b30*/  BRA.DIV UR4, `(.L_x_100) ;  /* 0x0000000e04b47947 */ /* 0x000fea000b800000 */
[----:B------:R-:W-:-:S13]  /*4b40*/  ELECT P6, URZ, PT ;  /* 0x00000000003f782f */ /* 0x000fda00038c0000 */
.L_x_123:
[----:B------:R-:W0:Y:S01]  /*4b50*/  LDC R3, c[0x0][0x28c] ;  /* 0x0000a300ff037b82 */ /* 0x000e220000000800 */
[----:B------:R-:W-:Y:S01]  /*4b60*/  BSSY B1, `(.L_x_101) ;  /* 0x0000035000017945 */ /* 0x000fe20003800000 */
[----:B0-----:R-:W-:-:S13]  /*4b70*/  ISETP.LT.OR P6, PT, R3, 0x1, !P6 ;  /* 0x000000010300780c */ /* 0x001fda00077c1670 */
[----:B------:R-:W-:Y:S05]  /*4b80*/  @P6 BRA `(.L_x_102) ;  /* 0x0000000000c86947 */ /* 0x000fea0003800000 */
[----:B------:R-:W-:Y:S02]  /*4b90*/  IMAD.SHL.U32 R22, R22, 0x40, RZ ;  /* 0x0000004016167824 */ /* 0x000fe400078e00ff */
[----:B------:R-:W-:Y:S02]  /*4ba0*/  IMAD.SHL.U32 R19, R19, 0x40, RZ ;  /* 0x0000004013137824 */ /* 0x000fe400078e00ff */
[----:B------:R-:W-:Y:S02]  /*4bb0*/  IMAD.MOV.U32 R12, RZ, RZ, RZ ;  /* 0x000000ffff0c7224 */ /* 0x000fe400078e00ff */
[----:B------:R-:W-:Y:S02]  /*4bc0*/  IMAD.U32 R13, RZ, RZ, UR19 ;  /* 0x00000013ff0d7e24 */ /* 0x000fe4000f8e00ff */
[----:B------:R-:W-:Y:S02]  /*4bd0*/  IMAD.MOV.U32 R3, RZ, RZ, R0 ;  /* 0x000000ffff037224 */ /* 0x000fe400078e0000 */
[----:B------:R-:W-:-:S07]  /*4be0*/  IMAD.MOV.U32 R4, RZ, RZ, R7 ;  /* 0x000000ffff047224 */ /* 0x000fce00078e0007 */
.L_x_106:
[----:B------:R-:W0:Y:S01]  /*4bf0*/  S2R R10, SR_CgaCtaId ;  /* 0x00000000000a7919 */ /* 0x000e220000008800 */
[----:B------:R-:W-:Y:S01]  /*4c00*/  MOV R5, 0x400 ;  /* 0x0000040000057802 */ /* 0x000fe20000000f00 */
[----:B------:R-:W1:Y:S03]  /*4c10*/  @!P2 LDC R9, c[0x0][0x500] ;  /* 0x00014000ff09ab82 */ /* 0x000e660000000800 */
[----:B0-----:R-:W-:Y:S02]  /*4c20*/  LEA R11, R10, R5, 0x18 ;  /* 0x000000050a0b7211 */ /* 0x001fe400078ec0ff */
[----:B------:R-:W-:-:S03]  /*4c30*/  SHF.L.U32 R5, R3, 0x1f, RZ ;  /* 0x0000001f03057819 */ /* 0x000fc600000006ff */
[----:B------:R-:W-:-:S04]  /*4c40*/  IMAD R10, R4, 0x8, R11 ;  /* 0x00000008040a7824 */ /* 0x000fc800078e020b */
[----:B------:R-:W0:Y:S02]  /*4c50*/  SYNCS.PHASECHK.TRANS64.TRYWAIT P1, [R10+URZ+0x18], R5 ;  /* 0x000018050a0075a7 */ /* 0x000e24000802017f */
[----:B01----:R-:W-:Y:S05]  /*4c60*/  @!P1 BRA `(.L_x_103) ;  /* 0x0000000c00889947 */ /* 0x003fea0003800000 */
.L_x_124:
[----:B0-----:R-:W-:Y:S01]  /*4c70*/  PRMT R5, R6, 0x9910, RZ ;  /* 0x0000991006057816 */ /* 0x001fe200000000ff */
[----:B------:R0:W-:Y:S03]  /*4c80*/  @!P2 SYNCS.ARRIVE.TRANS64 RZ, [R10+URZ], R9 ;  /* 0x000000090affa9a7 */ /* 0x0001e6000800003f */
[----:B------:R-:W-:-:S13]  /*4c90*/  ISETP.NE.AND P1, PT, R5, 0x2, PT ;  /* 0x000000020500780c */ /* 0x000fda0003f25270 */
[----:B0-----:R-:W-:Y:S05]  /*4ca0*/  @P1 BRA `(.L_x_104) ;  /* 0x0000000000041947 */ /* 0x001fea0003800000 */
[----:B------:R-:W-:Y:S01]  /*4cb0*/  BPT.TRAP 0x1 ;  /* 0x000000040000795c */ /* 0x000fe20000300000 */
.L_x_104:
[----:B------:R-:W-:Y:S05]  /*4cc0*/  @P0 BRA `(.L_x_105) ;  /* 0x0000000000040947 */ /* 0x000fea0003800000 */
[----:B------:R-:W-:Y:S01]  /*4cd0*/  BPT.TRAP 0x1 ;  /* 0x000000040000795c */ /* 0x000fe20000300000 */
.L_x_105:
[----:B------:R-:W-:Y:S01]  /*4ce0*/  IMAD R11, R4, 0x2000, R11 ;  /* 0x00002000040b7824 */ /* 0x000fe200078e020b */
[----:B------:R-:W-:Y:S01]  /*4cf0*/  R2UR UR9, R10 ;  /* 0x000000000a0972ca */ /* 0x000fe200000e0000 */
[----:B------:R-:W-:Y:S01]  /*4d00*/  VIADD R13, R13, 0xffffffff ;  /* 0xffffffff0d0d7836 */ /* 0x000fe20000000000 */
[----:B------:R-:W-:Y:S01]  /*4d10*/  UIADD3 UR4, UP0, UR20, 0xf0, URZ ;  /* 0x000000f014047890 */ /* 0x000fe2000ff1e03f */
[----:B------:R-:W-:Y:S01]  /*4d20*/  R2UR UR11, R19 ;  /* 0x00000000130b72ca */ /* 0x000fe200000e0000 */
[----:B------:R-:W-:Y:S01]  /*4d30*/  UIADD3 UR22, UP1, UR20, 0x1f0, URZ ;  /* 0x000001f014167890 */ /* 0x000fe2000ff3e03f */
[----:B------:R-:W-:Y:S01]  /*4d40*/  R2UR UR8, R11 ;  /* 0x000000000b0872ca */ /* 0x000fe200000e0000 */
[----:B------:R-:W-:Y:S01]  /*4d50*/  UIADD3.X UR5, URZ, UR21, URZ, UP0, !UPT ;  /* 0x000000153f057290 */ /* 0x000fe200087fe43f */
[----:B------:R-:W-:Y:S01]  /*4d60*/  R2UR UR10, R12 ;  /* 0x000000000c0a72ca */ /* 0x000fe200000e0000 */
[----:B------:R-:W-:Y:S01]  /*4d70*/  VIADD R4, R4, 0x1 ;  /* 0x0000000104047836 */ /* 0x000fe20000000000 */
[----:B------:R-:W-:Y:S01]  /*4d80*/  R2UR UR12, R2 ;  /* 0x00000000020c72ca */ /* 0x000fe200000e0000 */
[----:B------:R-:W-:Y:S01]  /*4d90*/  UIADD3.X UR23, URZ, UR21, URZ, UP1, !UPT ;  /* 0x000000153f177290 */ /* 0x000fe20008ffe43f */
[----:B------:R-:W-:Y:S01]  /*4da0*/  R2UR UR18, R22 ;  /* 0x00000000161272ca */ /* 0x000fe200000e0000 */
[----:B------:R-:W-:Y:S01]  /*4db0*/  UMOV UR6, 0x0 ;  /* 0x0000000000067882 */ /* 0x000fe20000000000 */
[----:B------:R-:W-:Y:S01]  /*4dc0*/  ISETP.GT.AND P3, PT, R13, 0x1, PT ;  /* 0x000000010d00780c */ /* 0x000fe20003f64270 */
[----:B------:R-:W-:Y:S01]  /*4dd0*/  UMOV UR7, 0x10000000 ;  /* 0x1000000000077882 */ /* 0x000fe20000000000 */
[----:B------:R-:W-:Y:S01]  /*4de0*/  ISETP.NE.AND P1, PT, R4, 0x3, PT ;  /* 0x000000030400780c */ /* 0x000fe20003f25270 */
[----:B------:R-:W-:-:S02]  /*4df0*/  VIADD R12, R12, 0x40 ;  /* 0x000000400c0c7836 */ /* 0x000fc40000000000 */
[----:B------:R-:W-:Y:S01]  /*4e00*/  UIADD3 UR13, UR8, 0x100, URZ ;  /* 0x00000100080d7890 */ /* 0x000fe2000fffe03f */
[----:B------:R-:W-:Y:S01]  /*4e10*/  SEL R10, RZ, 0x1, P1 ;  /* 0x00000001ff0a7807 */ /* 0x000fe20000800000 */
[----:B------:R-:W-:Y:S01]  /*4e20*/  UIADD3 UR14, UR8, 0x6100, URZ ;  /* 0x00006100080e7890 */ /* 0x000fe2000fffe03f */
[----:B------:R-:W-:Y:S02]  /*4e30*/  SEL R4, R4, RZ, P1 ;  /* 0x000000ff04047207 */ /* 0x000fe40000800000 */
[----:B------:R-:W-:Y:S02]  /*4e40*/  LOP3.LUT R3, R3, R10, RZ, 0x3c, !PT ;  /* 0x0000000a03037212 */ /* 0x000fe400078e3cff */
[----:B------:R-:W-:Y:S02]  /*4e50*/  UMOV UR8, UR13 ;  /* 0x0000000d00087c82 */ /* 0x000fe40008000000 */
[----:B------:R0:W-:Y:S02]  /*4e60*/  UTMALDG.3D [UR8], [UR4], desc[UR6] ;  /* 0x00000608040075b4 */ /* 0x0001e40008011000 */
[----:B0-----:R-:W-:Y:S01]  /*4e70*/  UMOV UR8, UR14 ;  /* 0x0000000e00087c82 */ /* 0x001fe20008000000 */
[----:B------:R-:W-:-:S02]  /*4e80*/  UMOV UR11, UR18 ;  /* 0x00000012000b7c82 */ /* 0x000fc40008000000 */
[----:B------:R0:W-:Y:S02]  /*4e90*/  UTMALDG.3D [UR8], [UR22], desc[UR6] ;  /* 0x00000608160075b4 */ /* 0x0001e40008011000 */
[----:B0-----:R-:W-:Y:S05]  /*4ea0*/  @P3 BRA `(.L_x_106) ;  /* 0xfffffffc00503947 */ /* 0x001fea000383ffff */
.L_x_102:
[----:B------:R-:W-:Y:S05]  /*4eb0*/  BSYNC B1 ;  /* 0x0000000000017941 */ /* 0x000fea0003800000 */
.L_x_101:
[----:B------:R-:W2:Y:S01]  /*4ec0*/  LDL.64 R10, [R1] ;  /* 0x00000000010a7983 */ /* 0x000ea20000100a00 */
[----:B------:R-:W-:Y:S01]  /*4ed0*/  LOP3.LUT P4, RZ, R8, 0xff, RZ, 0xc0, !PT ;  /* 0x000000ff08ff7812 */ /* 0x000fe2000788c0ff */
[----:B------:R-:W-:Y:S01]  /*4ee0*/  VIADD R4, R7, UR40 ;  /* 0x0000002807047c36 */ /* 0x000fe20008000000 */
[----:B------:R-:W-:Y:S01]  /*4ef0*/  ULDC.64 UR4, c[0x0][0x650] ;  /* 0x0001940000047ab9 */ /* 0x000fe20000000a00 */
[----:B------:R-:W-:Y:S01]  /*4f00*/  IMAD.U32 R7, RZ, RZ, UR40 ;  /* 0x00000028ff077e24 */ /* 0x000fe2000f8e00ff */
[----:B------:R-:W-:Y:S01]  /*4f10*/  UISETP.GE.U32.AND UP0, UPT, UR40, 0x3, UPT ;  /* 0x000000032800788c */ /* 0x000fe2000bf06070 */
[----:B------:R-:W-:Y:S01]  /*4f20*/  BSSY B1, `(.L_x_107) ;  /* 0x000006f000017945 */ /* 0x000fe20003800000 */
[----:B------:R-:W-:Y:S01]  /*4f30*/  ISETP.GT.U32.AND P1, PT, R4, 0x2, PT ;  /* 0x000000020400780c */ /* 0x000fe20003f24070 */
[----:B------:R-:W-:Y:S01]  /*4f40*/  IMAD.MOV.U32 R19, RZ, RZ, -0x1 ;  /* 0xffffffffff137424 */ /* 0x000fe200078e00ff */
[----:B------:R-:W-:Y:S01]  /*4f50*/  PRMT R8, RZ, 0x7610, R8 ;  /* 0x00007610ff087816 */ /* 0x000fe20000000008 */
[----:B------:R-:W-:Y:S01]  /*4f60*/  IMAD.MOV.U32 R22, RZ, RZ, -0x1 ;  /* 0xffffffffff167424 */ /* 0x000fe200078e00ff */
[----:B------:R-:W-:-:S02]  /*4f70*/  ISETP.LT.U32.AND P1, PT, R7, 0x3, P1 ;  /* 0x000000030700780c */ /* 0x000fc40000f21070 */
[----:B------:R-:W-:Y:S01]  /*4f80*/  PLOP3.LUT P3, PT, PT, PT, UP0, 0x80, 0x0 ;  /* 0x000000000000781c */ /* 0x000fe20003f6f008 */
[----:B------:R-:W0:Y:S01]  /*4f90*/  @P4 S2R R3, SR_CgaCtaId ;  /* 0x0000000000034919 */ /* 0x000e220000008800 */
[----:B------:R-:W-:-:S04]  /*4fa0*/  @P4 MOV R2, 0x400 ;  /* 0x0000040000024802 */ /* 0x000fc80000000f00 */
[----:B0-----:R-:W-:Y:S01]  /*4fb0*/  @P4 LEA R5, R3, R2, 0x18 ;  /* 0x0000000203054211 */ /* 0x001fe200078ec0ff */
[----:B------:R-:W-:-:S03]  /*4fc0*/  IMAD.WIDE.U32 R2, R4, -0x55555555, RZ ;  /* 0xaaaaaaab04027825 */ /* 0x000fc600078e00ff */
[----:B------:R0:W-:Y:S01]  /*4fd0*/  @P4 SYNCS.ARRIVE.TRANS64.A1T0 RZ, [R5+URZ+0x68], RZ ;  /* 0x000068ff05ff49a7 */ /* 0x0001e2000810003f */
[----:B------:R-:W-:Y:S01]  /*4fe0*/  IMAD.MOV.U32 R2, RZ, RZ, -0x1 ;  /* 0xffffffffff027424 */ /* 0x000fe200078e00ff */
[----:B0-----:R-:W-:Y:S02]  /*4ff0*/  SHF.R.U32.HI R5, RZ, 0x1, R3 ;  /* 0x00000001ff057819 */ /* 0x001fe40000011603 */
[----:B------:R-:W-:-:S03]  /*5000*/  SEL R3, RZ, 0x1, !P1 ;  /* 0x00000001ff037807 */ /* 0x000fc60004800000 */
[----:B------:R-:W-:Y:S01]  /*5010*/  IMAD R7, R5, -0x3, R4 ;  /* 0xfffffffd05077824 */ /* 0x000fe200078e0204 */
[----:B------:R-:W-:Y:S02]  /*5020*/  LOP3.LUT R0, R0, R3, RZ, 0x3c, !PT ;  /* 0x0000000300007212 */ /* 0x000fe400078e3cff */
[----:B------:R-:W-:Y:S02]  /*5030*/  PRMT R3, RZ, 0x7610, R3 ;  /* 0x00007610ff037816 */ /* 0x000fe40000000003 */
[----:B------:R-:W-:Y:S02]  /*5040*/  @P3 LOP3.LUT R0, R0, 0x1, R5, 0x78, !PT ;  /* 0x0000000100003812 */ /* 0x000fe400078e7805 */
[----:B--2---:R-:W-:-:S04]  /*5050*/  IADD3 R18, P4, R18, R10, RZ ;  /* 0x0000000a12127210 */ /* 0x004fc80007f9e0ff */
[----:B------:R-:W-:Y:S01]  /*5060*/  ISETP.GE.U32.AND P1, PT, R18, UR4, PT ;  /* 0x0000000412007c0c */ /* 0x000fe2000bf26070 */
[----:B------:R-:W-:-:S05]  /*5070*/  IMAD.X R17, R17, 0x1, R23, P4 ;  /* 0x0000000111117824 */ /* 0x000fca00020e0617 */
[----:B------:R-:W-:-:S13]  /*5080*/  ISETP.GE.U32.AND.EX P1, PT, R17, UR5, PT, P1 ;  /* 0x0000000511007c0c */ /* 0x000fda000bf26110 */
[----:B------:R-:W-:Y:S05]  /*5090*/  @P1 BRA `(.L_x_108) ;  /* 0x00000004005c1947 */ /* 0x000fea0003800000 */
[----:B------:R-:W0:Y:S01]  /*50a0*/  S2R R11, SR_CTAID.X ;  /* 0x00000000000b7919 */ /* 0x000e220000002500 */
[----:B------:R-:W-:Y:S01]  /*50b0*/  ULDC.64 UR4, c[0x0][0x628] ;  /* 0x00018a0000047ab9 */ /* 0x000fe20000000a00 */
[----:B------:R-:W1:Y:S01]  /*50c0*/  LDC R12, c[0x0][0x144] ;  /* 0x00005100ff0c7b82 */ /* 0x000e620000000800 */
[----:B------:R-:W-:Y:S01]  /*50d0*/  ISETP.NE.U32.AND P1, PT, RZ, UR4, PT ;  /* 0x00000004ff007c0c */ /* 0x000fe2000bf25070 */
[----:B------:R-:W2:Y:S01]  /*50e0*/  S2R R9, SR_CTAID.Y ;  /* 0x0000000000097919 */ /* 0x000ea20000002600 */
[----:B------:R-:W-:Y:S01]  /*50f0*/  ULDC UR6, c[0x0][0x150] ;  /* 0x0000540000067ab9 */ /* 0x000fe20000000800 */
[----:B------:R-:W-:Y:S01]  /*5100*/  ULDC UR7, c[0x0][0x630] ;  /* 0x00018c0000077ab9 */ /* 0x000fe20000000800 */
[----:B------:R-:W-:Y:S01]  /*5110*/  ISETP.NE.AND.EX P1, PT, RZ, UR5, PT, P1 ;  /* 0x00000005ff007c0c */ /* 0x000fe2000bf25310 */
[----:B------:R-:W-:Y:S01]  /*5120*/  IMAD.MOV.U32 R2, RZ, RZ, R18 ;  /* 0x000000ffff027224 */ /* 0x000fe200078e0012 */
[----:B0-----:R-:W-:-:S05]  /*5130*/  I2FP.F32.U32 R3, R11 ;  /* 0x0000000b00037245 */ /* 0x001fca0000201000 */
[----:B------:R-:W-:Y:S01]  /*5140*/  FMUL R14, R3, UR6 ;  /* 0x00000006030e7c20 */ /* 0x000fe20008400000 */
[----:B------:R-:W-:-:S05]  /*5150*/  IMAD.MOV.U32 R3, RZ, RZ, R17 ;  /* 0x000000ffff037224 */ /* 0x000fca00078e0011 */
[----:B--2---:R-:W-:Y:S05]  /*5160*/  @!P1 BRA `(.L_x_109) ;  /* 0x0000000000289947 */ /* 0x004fea0003800000 */
[----:B------:R-:W-:Y:S02]  /*5170*/  ULDC UR6, c[0x0][0x634] ;  /* 0x00018d0000067ab9 */ /* 0x000fe40000000800 */
[----:B------:R-:W-:-:S05]  /*5180*/  IADD3 R3, P1, R18, UR6, RZ ;  /* 0x0000000612037c10 */ /* 0x000fca000ff3e0ff */
[----:B------:R-:W-:-:S04]  /*5190*/  IMAD.X R13, RZ, RZ, R17, P1 ;  /* 0x000000ffff0d7224 */ /* 0x000fc800008e0611 */
[----:B------:R-:W-:-:S04]  /*51a0*/  IMAD.WIDE.U32 R4, R13, UR4, RZ ;  /* 0x000000040d047c25 */ /* 0x000fc8000f8e00ff */
[----:B------:R-:W-:-:S04]  /*51b0*/  IMAD.WIDE.U32 R4, P1, R3, UR5, R4 ;  /* 0x0000000503047c25 */ /* 0x000fc8000f820004 */
[----:B------:R-:W-:-:S04]  /*51c0*/  IMAD.WIDE.U32 R2, R3, UR4, RZ ;  /* 0x0000000403027c25 */ /* 0x000fc8000f8e00ff */
[----:B------:R-:W-:Y:S01]  /*51d0*/  IMAD.MOV.U32 R2, RZ, RZ, R5 ;  /* 0x000000ffff027224 */ /* 0x000fe200078e0005 */
[----:B------:R-:W-:Y:S01]  /*51e0*/  IADD3 RZ, P3, R3, R4, RZ ;  /* 0x0000000403ff7210 */ /* 0x000fe20007f7e0ff */
[----:B------:R-:W-:-:S04]  /*51f0*/  IMAD.X R3, RZ, RZ, RZ, P1 ;  /* 0x000000ffff037224 */ /* 0x000fc800008e06ff */
[----:B------:R-:W-:-:S08]  /*5200*/  IMAD.WIDE.U32.X R2, R13, UR5, R2, P3 ;  /* 0x000000050d027c25 */ /* 0x000fd000098e0402 */
.L_x_109:
[--C-:B------:R-:W-:Y:S01]  /*5210*/  SHF.R.U64 R10, R2, UR7, R3.reuse ;  /* 0x00000007020a7c19 */ /* 0x100fe20008001203 */
[----:B------:R-:W0:Y:S01]  /*5220*/  F2I.U32.TRUNC.NTZ R14, R14 ;  /* 0x0000000e000e7305 */ /* 0x000e22000020f000 */
[----:B------:R-:W-:Y:S01]  /*5230*/  SHF.R.U32.HI R2, RZ, UR7, R3 ;  /* 0x00000007ff027c19 */ /* 0x000fe20008011603 */
[----:B------:R-:W-:Y:S01]  /*5240*/  ULDC.64 UR4, c[0x0][0x620] ;  /* 0x0001880000047ab9 */ /* 0x000fe20000000a00 */
[----:B------:R-:W-:Y:S01]  /*5250*/  IADD3 R5, P1, RZ, -R10, RZ ;  /* 0x8000000aff057210 */ /* 0x000fe20007f3e0ff */
[----:B------:R-:W-:Y:S01]  /*5260*/  IMAD.MOV.U32 R3, RZ, RZ, R17 ;  /* 0x000000ffff037224 */ /* 0x000fe200078e0011 */
[----:B------:R-:W-:-:S03]  /*5270*/  ULDC.64 UR6, c[0x0][0x640] ;  /* 0x0001900000067ab9 */ /* 0x000fc60000000a00 */
[----:B------:R-:W-:Y:S01]  /*5280*/  IMAD.X R2, RZ, RZ, ~R2, P1 ;  /* 0x000000ffff027224 */ /* 0x000fe200008e0e02 */
[----:B------:R-:W-:-:S03]  /*5290*/  ISETP.NE.U32.AND P1, PT, RZ, UR6, PT ;  /* 0x00000006ff007c0c */ /* 0x000fc6000bf25070 */
[----:B------:R-:W-:Y:S01]  /*52a0*/  IMAD R4, R2, UR4, RZ ;  /* 0x0000000402047c24 */ /* 0x000fe2000f8e02ff */
[----:B------:R-:W-:Y:S01]  /*52b0*/  ISETP.NE.AND.EX P1, PT, RZ, UR7, PT, P1 ;  /* 0x00000007ff007c0c */ /* 0x000fe2000bf25310 */
[----:B------:R-:W-:-:S04]  /*52c0*/  IMAD.MOV.U32 R2, RZ, RZ, R18 ;  /* 0x000000ffff027224 */ /* 0x000fc800078e0012 */
[----:B------:R-:W-:Y:S01]  /*52d0*/  IMAD.WIDE.U32 R2, R5, UR4, R2 ;  /* 0x0000000405027c25 */ /* 0x000fe2000f8e0002 */
[----:B------:R-:W-:-:S03]  /*52e0*/  ULDC UR4, c[0x0][0x618] ;  /* 0x0001860000047ab9 */ /* 0x000fc60000000800 */
[----:B------:R-:W-:Y:S01]  /*52f0*/  IMAD R5, R5, UR5, R4 ;  /* 0x0000000505057c24 */ /* 0x000fe2000f8e0204 */
[----:B------:R-:W-:Y:S01]  /*5300*/  ULDC UR5, c[0x0][0x154] ;  /* 0x0000550000057ab9 */ /* 0x000fe20000000800 */
[----:B0-----:R-:W-:Y:S02]  /*5310*/  IMAD.MOV R4, RZ, RZ, -R14 ;  /* 0x000000ffff047224 */ /* 0x001fe400078e0a0e */
[----:B------:R-:W0:Y:S01]  /*5320*/  LDC R14, c[0x0][0x148] ;  /* 0x00005200ff0e7b82 */ /* 0x000e220000000800 */
[----:B------:R-:W-:Y:S02]  /*5330*/  IMAD.IADD R3, R3, 0x1, R5 ;  /* 0x0000000103037824 */ /* 0x000fe400078e0205 */
[----:B-1----:R-:W-:Y:S01]  /*5340*/  IMAD R11, R12, R4, R11 ;  /* 0x000000040c0b7224 */ /* 0x002fe200078e020b */
[----:B------:R-:W-:Y:S02]  /*5350*/  I2FP.F32.U32 R4, R9 ;  /* 0x0000000900047245 */ /* 0x000fe40000201000 */
[----:B------:R-:W-:-:S02]  /*5360*/  SHF.R.U64 R12, R2, UR4, R3 ;  /* 0x00000004020c7c19 */ /* 0x000fc40008001203 */
[----:B------:R-:W-:Y:S01]  /*5370*/  SHF.R.U32.HI R3, RZ, UR4, R3 ;  /* 0x00000004ff037c19 */ /* 0x000fe20008011603 */
[----:B------:R-:W-:Y:S01]  /*5380*/  FMUL R4, R4, UR5 ;  /* 0x0000000504047c20 */ /* 0x000fe20008400000 */
[----:B------:R-:W-:Y:S02]  /*5390*/  ULDC UR4, c[0x0][0x608] ;  /* 0x0001820000047ab9 */ /* 0x000fe40000000800 */
[--C-:B------:R-:W-:Y:S01]  /*53a0*/  SHF.R.U64 R15, R12, UR4, R3.reuse ;  /* 0x000000040c0f7c19 */ /* 0x100fe20008001203 */
[----:B------:R1:W2:Y:S01]  /*53b0*/  F2I.U32.TRUNC.NTZ R20, R4 ;  /* 0x0000000400147305 */ /* 0x0002a2000020f000 */
[----:B------:R-:W-:Y:S01]  /*53c0*/  SHF.R.U32.HI R2, RZ, UR4, R3 ;  /* 0x00000004ff027c19 */ /* 0x000fe20008011603 */
[----:B------:R-:W-:-:S03]  /*53d0*/  ULDC UR4, c[0x0][0x658] ;  /* 0x0001960000047ab9 */ /* 0x000fc60000000800 */
[--C-:B------:R-:W-:Y:S02]  /*53e0*/  SHF.R.U64 R13, R15, UR4, R2.reuse ;  /* 0x000000040f0d7c19 */ /* 0x100fe40008001202 */
[----:B------:R-:W-:-:S03]  /*53f0*/  SHF.R.U32.HI R19, RZ, UR4, R2 ;  /* 0x00000004ff137c19 */ /* 0x000fc60008011602 */
[----:B------:R-:W-:Y:S02]  /*5400*/  IMAD.MOV.U32 R2, RZ, RZ, R13 ;  /* 0x000000ffff027224 */ /* 0x000fe400078e000d */
[----:B------:R-:W-:Y:S01]  /*5410*/  IMAD.MOV.U32 R3, RZ, RZ, R19 ;  /* 0x000000ffff037224 */ /* 0x000fe200078e0013 */
[----:B-1----:R-:W-:Y:S06]  /*5420*/  @!P1 BRA `(.L_x_110) ;  /* 0x0000000000289947 */ /* 0x002fec0003800000 */
        /* <DEDUP_REMOVED lines=10> */
.L_x_110:
[----:B------:R-:W1:Y:S01]  /*54d0*/  LDC R4, c[0x0][0x65c] ;  /* 0x00019700ff047b82 */ /* 0x000e620000000800 */
[----:B------:R-:W-:Y:S01]  /*54e0*/  ULDC UR4, c[0x0][0x648] ;  /* 0x0001920000047ab9 */ /* 0x000fe20000000800 */
[----:B------:R-:W-:Y:S01]  /*54f0*/  LOP3.LUT R15, R15, UR16, RZ, 0xc0, !PT ;  /* 0x000000100f0f7c12 */ /* 0x000fe2000f8ec0ff */
[----:B--2---:R-:W-:Y:S01]  /*5500*/  IMAD.MOV R20, RZ, RZ, -R20 ;  /* 0x000000ffff147224 */ /* 0x004fe200078e0a14 */
[----:B------:R-:W-:Y:S01]  /*5510*/  SHF.R.U64 R2, R2, UR4, R3 ;  /* 0x0000000402027c19 */ /* 0x000fe20008001203 */
[----:B------:R-:W-:Y:S01]  /*5520*/  ULDC UR4, c[0x0][0x638] ;  /* 0x00018e0000047ab9 */ /* 0x000fe20000000800 */
[----:B------:R-:W-:Y:S01]  /*5530*/  LOP3.LUT R12, R12, UR15, RZ, 0xc0, !PT ;  /* 0x0000000f0c0c7c12 */ /* 0x000fe2000f8ec0ff */
[----:B------:R-:W-:Y:S01]  /*5540*/  ULDC UR5, c[0x0][0x610] ;  /* 0x0001840000057ab9 */ /* 0x000fe20000000800 */
[----:B------:R-:W-:Y:S01]  /*5550*/  IMAD.MOV.U32 R3, RZ, RZ, 0x1 ;  /* 0x00000001ff037424 */ /* 0x000fe200078e00ff */
[----:B-1----:R-:W-:Y:S01]  /*5560*/  ISETP.NE.AND P1, PT, R4, 0x1, PT ;  /* 0x000000010400780c */ /* 0x002fe20003f25270 */
[----:B------:R-:W-:-:S02]  /*5570*/  IMAD.MOV R4, RZ, RZ, -R2 ;  /* 0x000000ffff047224 */ /* 0x000fc400078e0a02 */
[----:B------:R-:W-:Y:S02]  /*5580*/  IMAD R2, R2, UR17, R15 ;  /* 0x0000001102027c24 */ /* 0x000fe4000f8e020f */
[----:B------:R-:W-:Y:S01]  /*5590*/  IMAD R13, R4, UR4, R13 ;  /* 0x00000004040d7c24 */ /* 0x000fe2000f8e020d */
[----:B------:R-:W-:-:S07]  /*55a0*/  ULDC UR4, c[0x0][0x600] ;  /* 0x0001800000047ab9 */ /* 0x000fce0000000800 */
[----:B0-----:R-:W-:-:S04]  /*55b0*/  @P1 IMAD R11, R14, R20, R9 ;  /* 0x000000140e0b1224 */ /* 0x001fc800078e0209 */
[----:B------:R-:W-:Y:S02]  /*55c0*/  IMAD R11, R2, UR5, R11 ;  /* 0x00000005020b7c24 */ /* 0x000fe4000f8e020b */
[----:B------:R-:W-:-:S05]  /*55d0*/  IMAD R2, R13, UR4, R12 ;  /* 0x000000040d027c24 */ /* 0x000fca000f8e020c */
[----:B------:R-:W-:Y:S02]  /*55e0*/  SEL R22, R2, R11, !P1 ;  /* 0x0000000b02167207 */ /* 0x000fe40004800000 */
[----:B------:R-:W-:Y:S01]  /*55f0*/  SEL R19, R11, R2, !P1 ;  /* 0x000000020b137207 */ /* 0x000fe20004800000 */
[----:B------:R-:W-:-:S07]  /*5600*/  IMAD.MOV.U32 R2, RZ, RZ, R10 ;  /* 0x000000ffff027224 */ /* 0x000fce00078e000a */
.L_x_108:
[----:B------:R-:W-:Y:S05]  /*5610*/  BSYNC B1 ;  /* 0x0000000000017941 */ /* 0x000fea0003800000 */
.L_x_107:
[----:B------:R-:W-:-:S13]  /*5620*/  LOP3.LUT P1, RZ, R3, 0xff, RZ, 0xc0, !PT ;  /* 0x000000ff03ff7812 */ /* 0x000fda000782c0ff */
[----:B------:R-:W-:Y:S05]  /*5630*/  @P1 BRA `(.L_x_111) ;  /* 0xfffffff400381947 */ /* 0x000fea000383ffff */
[----:B------:R-:W-:Y:S05]  /*5640*/  BSYNC B0 ;  /* 0x0000000000007941 */ /* 0x000fea0003800000 */
.L_x_99:
[----:B------:R-:W-:-:S03]  /*5650*/  UMOV UR4, 0xffffffff ;  /* 0xffffffff00047882 */ /* 0x000fc60000000000 */
[----:B------:R-:W-:Y:S05]  /*5660*/  BRA.DIV UR4, `(.L_x_112) ;  /* 0x00000006041c7947 */ /* 0x000fea000b800000 */
[----:B------:R-:W-:-:S13]  /*5670*/  ELECT P6, URZ, PT ;  /* 0x00000000003f782f */ /* 0x000fda00038c0000 */
.L_x_127:
[----:B------:R-:W-:Y:S04]  /*5680*/  BSSY B0, `(.L_x_113) ;  /* 0x0000022000007945 */ /* 0x000fe80003800000 */
[----:B------:R-:W-:Y:S05]  /*5690*/  @!P6 BRA `(.L_x_114) ;  /* 0x000000000080e947 */ /* 0x000fea0003800000 */
[----:B------:R-:W-:-:S04]  /*56a0*/  LOP3.LUT R16, R16, 0x2, RZ, 0xfc, !PT ;  /* 0x0000000210107812 */ /* 0x000fc800078efcff */
[----:B------:R-:W-:-:S13]  /*56b0*/  ISETP.NE.AND P0, PT, R16, 0x3, PT ;  /* 0x000000031000780c */ /* 0x000fda0003f05270 */
[----:B------:R-:W-:Y:S05]  /*56c0*/  @!P0 BRA `(.L_x_115) ;  /* 0x0000000000048947 */ /* 0x000fea0003800000 */
[----:B------:R-:W-:Y:S01]  /*56d0*/  BPT.TRAP 0x1 ;  /* 0x000000040000795c */ /* 0x000fe20000300000 */
.L_x_115:
[----:B------:R-:W0:Y:S01]  /*56e0*/  S2R R3, SR_CgaCtaId ;  /* 0x0000000000037919 */ /* 0x000e220000008800 */
[----:B------:R-:W-:Y:S02]  /*56f0*/  MOV R2, 0x400 ;  /* 0x0000040000027802 */ /* 0x000fe40000000f00 */
[----:B------:R-:W-:Y:S02]  /*5700*/  SHF.L.U32 R4, R0, 0x1f, RZ ;  /* 0x0000001f00047819 */ /* 0x000fe400000006ff */
[----:B0-----:R-:W-:-:S05]  /*5710*/  LEA R2, R3, R2, 0x18 ;  /* 0x0000000203027211 */ /* 0x001fca00078ec0ff */
[----:B------:R-:W-:-:S04]  /*5720*/  VIADD R2, R2, 0x18 ;  /* 0x0000001802027836 */ /* 0x000fc80000000000 */
[C---:B------:R-:W-:Y:S02]  /*5730*/  IMAD R9, R7.reuse, 0x8, R2 ;  /* 0x0000000807097824 */ /* 0x040fe400078e0202 */
[----:B------:R-:W-:Y:S02]  /*5740*/  VIADD R7, R7, 0x1 ;  /* 0x0000000107077836 */ /* 0x000fe40000000000 */
[----:B------:R-:W0:Y:S03]  /*5750*/  SYNCS.PHASECHK.TRANS64.TRYWAIT P0, [R9+URZ], R4 ;  /* 0x00000004090075a7 */ /* 0x000e26000800017f */
[----:B------:R-:W-:-:S04]  /*5760*/  ISETP.NE.AND P1, PT, R7, 0x3, PT ;  /* 0x000000030700780c */ /* 0x000fc80003f25270 */
[----:B------:R-:W-:Y:S02]  /*5770*/  SEL R3, RZ, 0x1, P1 ;  /* 0x00000001ff037807 */ /* 0x000fe40000800000 */
[----:B------:R-:W-:Y:S02]  /*5780*/  SEL R7, R7, RZ, P1 ;  /* 0x000000ff07077207 */ /* 0x000fe40000800000 */
[----:B------:R-:W-:-:S03]  /*5790*/  LOP3.LUT R11, R0, R3, RZ, 0x3c, !PT ;  /* 0x00000003000b7212 */ /* 0x000fc600078e3cff */
[----:B------:R-:W-:Y:S01]  /*57a0*/  IMAD R6, R7, 0x8, R2 ;  /* 0x0000000807067824 */ /* 0x000fe200078e0202 */
[----:B------:R-:W-:Y:S01]  /*57b0*/  SHF.L.U32 R5, R11, 0x1f, RZ ;  /* 0x0000001f0b057819 */ /* 0x000fe200000006ff */
[----:B0-----:R-:W-:Y:S06]  /*57c0*/  @!P0 BRA `(.L_x_116) ;  /* 0x0000000000e48947 */ /* 0x001fec0003800000 */
.L_x_128:
[----:B------:R-:W1:Y:S01]  /*57d0*/  SYNCS.PHASECHK.TRANS64.TRYWAIT P0, [R6+URZ], R5 ;  /* 0x00000005060075a7 */ /* 0x000e62000800017f */
[----:B------:R-:W-:-:S05]  /*57e0*/  VIADD R0, R7, 0x1 ;  /* 0x0000000107007836 */ /* 0x000fca0000000000 */
[----:B------:R-:W-:-:S04]  /*57f0*/  ISETP.NE.AND P1, PT, R0, 0x3, PT ;  /* 0x000000030000780c */ /* 0x000fc80003f25270 */
[----:B0-----:R-:W-:Y:S02]  /*5800*/  SEL R4, RZ, 0x1, P1 ;  /* 0x00000001ff047807 */ /* 0x001fe40000800000 */
[----:B------:R-:W-:Y:S02]  /*5810*/  SEL R3, R0, RZ, P1 ;  /* 0x000000ff00037207 */ /* 0x000fe40000800000 */
[----:B------:R-:W-:Y:S01]  /*5820*/  LOP3.LUT R0, R11, R4, RZ, 0x3c, !PT ;  /* 0x000000040b007212 */ /* 0x000fe200078e3cff */
[----:B-1----:R-:W-:Y:S06]  /*5830*/  @!P0 BRA `(.L_x_117) ;  /* 0x0000000000dc8947 */ /* 0x002fec0003800000 */
.L_x_129:
[----:B------:R-:W-:Y:S01]  /*5840*/  IMAD R3, R3, 0x8, R2 ;  /* 0x0000000803037824 */ /* 0x000fe200078e0202 */
[----:B------:R-:W-:-:S07]  /*5850*/  SHF.L.U32 R0, R0, 0x1f, RZ ;  /* 0x0000001f00007819 */ /* 0x000fce00000006ff */
.L_x_118:
[----:B-1----:R1:W2:Y:S02]  /*5860*/  SYNCS.PHASECHK.TRANS64.TRYWAIT P0, [R3+URZ], R0 ;  /* 0x00000000030075a7 */ /* 0x0022a4000800017f */
[----:B--2---:R-:W-:Y:S05]  /*5870*/  @!P0 NANOSLEEP.SYNCS 0x989680 ;  /* 0x009896800000895d */ /* 0x004fea0003900000 */
[----:B------:R-:W2:Y:S02]  /*5880*/  @!P0 SYNCS.PHASECHK.TRANS64 P0, [R3+URZ], R0 ;  /* 0x00000000030085a7 */ /* 0x000ea4000800007f */
[----:B--2---:R-:W-:Y:S05]  /*5890*/  @!P0 BRA `(.L_x_118) ;  /* 0xfffffffc00f08947 */ /* 0x004fea000383ffff */
.L_x_114:
[----:B------:R-:W-:Y:S05]  /*58a0*/  BSYNC B0 ;  /* 0x0000000000007941 */ /* 0x000fea0003800000 */
.L_x_113:
[----:B------:R-:W-:Y:S05]  /*58b0*/  EXIT ;  /* 0x000000000000794d */ /* 0x000fea0003800000 */
.L_x_15:
[----:B-1----:R1:W2:Y:S02]  /*58c0*/  SYNCS.PHASECHK.TRANS64.TRYWAIT P0, [R63+URZ], R0 ;  /* 0x000000003f0075a7 */ /* 0x0022a4000800017f */
[----:B--2---:R-:W-:Y:S05]  /*58d0*/  @!P0 NANOSLEEP.SYNCS 0x989680 ;  /* 0x009896800000895d */ /* 0x004fea0003900000 */
[----:B------:R-:W2:Y:S02]  /*58e0*/  @!P0 SYNCS.PHASECHK.TRANS64 P0, [R63+URZ], R0 ;  /* 0x000000003f0085a7 */ /* 0x000ea4000800007f */
[----:B--2---:R-:W-:Y:S05]  /*58f0*/  @!P0 BRA `(.L_x_15) ;  /* 0xfffffffc00f08947 */ /* 0x004fea000383ffff */
[----:B------:R-:W-:Y:S05]  /*5900*/  BRA `(.L_x_119) ;  /* 0xffffffb800f47947 */ /* 0x000fea000383ffff */
.L_x_20:
[----:B--2---:R2:W3:Y:S02]  /*5910*/  SYNCS.PHASECHK.TRANS64.TRYWAIT P1, [R3+URZ], R0 ;  /* 0x00000000030075a7 */ /* 0x0044e4000802017f */
[----:B---3--:R-:W-:Y:S05]  /*5920*/  @!P1 NANOSLEEP.SYNCS 0x989680 ;  /* 0x009896800000995d */ /* 0x008fea0003900000 */
[----:B------:R-:W3:Y:S02]  /*5930*/  @!P1 SYNCS.PHASECHK.TRANS64 P1, [R3+URZ], R0 ;  /* 0x00000000030095a7 */ /* 0x000ee4000802007f */
[----:B---3--:R-:W-:Y:S05]  /*5940*/  @!P1 BRA `(.L_x_20) ;  /* 0xfffffffc00f09947 */ /* 0x008fea000383ffff */
[----:B------:R-:W-:Y:S05]  /*5950*/  BRA `(.L_x_19) ;  /* 0xffffffbc00587947 */ /* 0x000fea000383ffff */
.L_x_25:
[----:B--2---:R-:W-:-:S04]  /*5960*/  IMAD.U32 R4, RZ, RZ, UR4 ;  /* 0x00000004ff047e24 */ /* 0x004fc8000f8e00ff */
[----:B------:R2:W3:Y:S03]  /*5970*/  SYNCS.PHASECHK.TRANS64.TRYWAIT P1, [R4+URZ], R3 ;  /* 0x00000003040075a7 */ /* 0x0004e6000802017f */
[----:B---3--:R-:W-:Y:S05]  /*5980*/  @!P1 NANOSLEEP.SYNCS 0x989680 ;  /* 0x009896800000995d */ /* 0x008fea0003900000 */
[----:B------:R-:W3:Y:S02]  /*5990*/  @!P1 SYNCS.PHASECHK.TRANS64 P1, [R4+URZ], R3 ;  /* 0x00000003040095a7 */ /* 0x000ee4000802007f */
[----:B---3--:R-:W-:Y:S05]  /*59a0*/  @!P1 BRA `(.L_x_25) ;  /* 0xfffffffc00ec9947 */ /* 0x008fea000383ffff */
[----:B------:R-:W-:Y:S05]  /*59b0*/  BRA `(.L_x_24) ;  /* 0xffffffc000107947 */ /* 0x000fea000383ffff */
.L_x_31:
[----:B---3--:R3:W4:Y:S02]  /*59c0*/  SYNCS.PHASECHK.TRANS64.TRYWAIT P0, [R63+URZ+0x10], R0 ;  /* 0x000010003f0075a7 */ /* 0x008724000800017f */
[----:B----4-:R-:W-:Y:S05]  /*59d0*/  @!P0 NANOSLEEP.SYNCS 0x989680 ;  /* 0x009896800000895d */ /* 0x010fea0003900000 */
[----:B------:R-:W4:Y:S02]  /*59e0*/  @!P0 SYNCS.PHASECHK.TRANS64 P0, [R63+URZ+0x10], R0 ;  /* 0x000010003f0085a7 */ /* 0x000f24000800007f */
[----:B----4-:R-:W-:Y:S05]  /*59f0*/  @!P0 BRA `(.L_x_31) ;  /* 0xfffffffc00f08947 */ /* 0x010fea000383ffff */
[----:B------:R-:W-:Y:S05]  /*5a00*/  BRA `(.L_x_120) ;  /* 0xffffffc400487947 */ /* 0x000fea000383ffff */
.L_x_100:
[----:B------:R-:W-:Y:S01]  /*5a10*/  BSSY B1, `(.L_x_121) ;  /* 0x0000006000017945 */ /* 0x000fe20003800000 */
[----:B------:R-:W-:-:S07]  /*5a20*/  IMAD.MOV.U32 R15, RZ, RZ, -0x1 ;  /* 0xffffffffff0f7424 */ /* 0x000fce00078e00ff */
[----:B-----5:R-:W-:Y:S05]  /*5a30*/  WARPSYNC.COLLECTIVE R15, `(.L_x_122) ;  /* 0x000000000f0c7348 */ /* 0x020fea0003c00000 */
[----:B------:R-:W-:Y:S02]  /*5a40*/  ELECT P6, UR62, PT ;  /* 0x00000000003e782f */ /* 0x000fe400038c0000 */
[----:B------:R-:W-:Y:S01]  /*5a50*/  MOV R14, UR62 ;  /* 0x0000003e000e7c02 */ /* 0x000fe20008000f00 */
[----:B-----5:R-:W-:Y:S10]  /*5a60*/  ENDCOLLECTIVE ;  /* 0x000000000000791b */ /* 0x020ff40003800000 */
.L_x_122:
[----:B------:R-:W-:Y:S05]  /*5a70*/  BSYNC B1 ;  /* 0x0000000000017941 */ /* 0x000fea0003800000 */
.L_x_121:
[----:B------:R-:W-:Y:S05]  /*5a80*/  BRA `(.L_x_123) ;  /* 0xfffffff000307947 */ /* 0x000fea000383ffff */
.L_x_103:
[----:B0-----:R0:W1:Y:S02]  /*5a90*/  SYNCS.PHASECHK.TRANS64.TRYWAIT P1, [R10+URZ+0x18], R5 ;  /* 0x000018050a0075a7 */ /* 0x001064000802017f */
[----:B-1----:R-:W-:Y:S05]  /*5aa0*/  @!P1 NANOSLEEP.SYNCS 0x989680 ;  /* 0x009896800000995d */ /* 0x002fea0003900000 */
[----:B------:R-:W1:Y:S02]  /*5ab0*/  @!P1 SYNCS.PHASECHK.TRANS64 P1, [R10+URZ+0x18], R5 ;  /* 0x000018050a0095a7 */ /* 0x000e64000802007f */
[----:B-1----:R-:W-:Y:S05]  /*5ac0*/  @!P1 BRA `(.L_x_103) ;  /* 0xfffffffc00f09947 */ /* 0x002fea000383ffff */
[----:B------:R-:W-:Y:S05]  /*5ad0*/  BRA `(.L_x_124) ;  /* 0xfffffff000647947 */ /* 0x000fea000383ffff */
.L_x_112:
[----:B------:R-:W-:Y:S01]  /*5ae0*/  BSSY B0, `(.L_x_125) ;  /* 0x0000006000007945 */ /* 0x000fe20003800000 */
[----:B------:R-:W-:-:S07]  /*5af0*/  IMAD.MOV.U32 R15, RZ, RZ, -0x1 ;  /* 0xffffffffff0f7424 */ /* 0x000fce00078e00ff */
[----:B-----5:R-:W-:Y:S05]  /*5b00*/  WARPSYNC.COLLECTIVE R15, `(.L_x_126) ;  /* 0x000000000f0c7348 */ /* 0x020fea0003c00000 */
[----:B------:R-:W-:Y:S02]  /*5b10*/  ELECT P6, UR62, PT ;  /* 0x00000000003e782f */ /* 0x000fe400038c0000 */
[----:B------:R-:W-:Y:S01]  /*5b20*/  MOV R14, UR62 ;  /* 0x0000003e000e7c02 */ /* 0x000fe20008000f00 */
[----:B-----5:R-:W-:Y:S10]  /*5b30*/  ENDCOLLECTIVE ;  /* 0x000000000000791b */ /* 0x020ff40003800000 */
.L_x_126:
[----:B------:R-:W-:Y:S05]  /*5b40*/  BSYNC B0 ;  /* 0x0000000000007941 */ /* 0x000fea0003800000 */
.L_x_125:
[----:B------:R-:W-:Y:S05]  /*5b50*/  BRA `(.L_x_127) ;  /* 0xfffffff800c87947 */ /* 0x000fea000383ffff */
.L_x_116:
[----:B0-----:R0:W1:Y:S02]  /*5b60*/  SYNCS.PHASECHK.TRANS64.TRYWAIT P0, [R9+URZ], R4 ;  /* 0x00000004090075a7 */ /* 0x001064000800017f */
[----:B-1----:R-:W-:Y:S05]  /*5b70*/  @!P0 NANOSLEEP.SYNCS 0x989680 ;  /* 0x009896800000895d */ /* 0x002fea0003900000 */
[----:B------:R-:W1:Y:S02]  /*5b80*/  @!P0 SYNCS.PHASECHK.TRANS64 P0, [R9+URZ], R4 ;  /* 0x00000004090085a7 */ /* 0x000e64000800007f */
[----:B-1----:R-:W-:Y:S05]  /*5b90*/  @!P0 BRA `(.L_x_116) ;  /* 0xfffffffc00f08947 */ /* 0x002fea000383ffff */
[----:B------:R-:W-:Y:S05]  /*5ba0*/  BRA `(.L_x_128) ;  /* 0xfffffffc00087947 */ /* 0x000fea000383ffff */
.L_x_117:
[----:B0-----:R0:W1:Y:S02]  /*5bb0*/  SYNCS.PHASECHK.TRANS64.TRYWAIT P0, [R6+URZ], R5 ;  /* 0x00000005060075a7 */ /* 0x001064000800017f */
[----:B-1----:R-:W-:Y:S05]  /*5bc0*/  @!P0 NANOSLEEP.SYNCS 0x989680 ;  /* 0x009896800000895d */ /* 0x002fea0003900000 */
[----:B------:R-:W1:Y:S02]  /*5bd0*/  @!P0 SYNCS.PHASECHK.TRANS64 P0, [R6+URZ], R5 ;  /* 0x00000005060085a7 */ /* 0x000e64000800007f */
[----:B-1----:R-:W-:Y:S05]  /*5be0*/  @!P0 BRA `(.L_x_117) ;  /* 0xfffffffc00f08947 */ /* 0x002fea000383ffff */
[----:B------:R-:W-:Y:S05]  /*5bf0*/  BRA `(.L_x_129) ;  /* 0xfffffffc00107947 */ /* 0x000fea000383ffff */
.L_x_130:
[----:B------:R-:W-:-:S00]  /*5c00*/  BRA `(.L_x_130) ;  /* 0xfffffffc00fc7947 */ /* 0x000fc0000383ffff */
[----:B------:R-:W-:-:S00]  /*5c10*/  NOP ;  /* 0x0000000000007918 */ /* 0x000fc00000000000 */
        /* <DEDUP_REMOVED lines=14> */
.L_x_131:


//--------------------- .nv.global.init           --------------------------
	.section	.nv.global.init,"aw",@progbits
.nv.global.init:
	.type		$str$22,@object
	.size		$str$22,($str$23 - $str$22)
$str$22:
        /*0000*/ 	.byte	0x6b, 0x5f, 0x74, 0x69, 0x6c, 0x65, 0x5f, 0x63, 0x6f, 0x75, 0x6e, 0x74, 0x20, 0x3e, 0x3d, 0x20
        /*0010*/ 	.byte	0x31, 0x00
	.type		$str$23,@object
	.size		$str$23,(__unnamed_1 - $str$23)
$str$23:
        /*0012*/ 	.byte	0x2f, 0x74, 0x6d, 0x70, 0x2f, 0x63, 0x75, 0x74, 0x6c, 0x61, 0x73, 0x73, 0x5f, 0x73, 0x77, 0x65
        /*0022*/ 	.byte	0x65, 0x70, 0x5f, 0x73, 0x72, 0x63, 0x2f, 0x69, 0x6e, 0x63, 0x6c, 0x75, 0x64, 0x65, 0x2f, 0x63
        /*0032*/ 	.byte	0x75, 0x74, 0x6c, 0x61, 0x73, 0x73, 0x2f, 0x67, 0x65, 0x6d, 0x6d, 0x2f, 0x63, 0x6f, 0x6c, 0x6c
        /*0042*/ 	.byte	0x65, 0x63, 0x74, 0x69, 0x76, 0x65, 0x2f, 0x73, 0x6d, 0x39, 0x30, 0x5f, 0x6d, 0x6d, 0x61, 0x5f
        /*0052*/ 	.byte	0x74, 0x6d, 0x61, 0x5f, 0x67, 0x6d, 0x6d, 0x61, 0x5f, 0x73, 0x73, 0x5f, 0x77, 0x61, 0x72, 0x70
        /*0062*/ 	.byte	0x73, 0x70, 0x65, 0x63, 0x69, 0x61, 0x6c, 0x69, 0x7a, 0x65, 0x64, 0x2e, 0x68, 0x70, 0x70, 0x00
	.type		__unnamed_1,@object
	.size		__unnamed_1,(.L_0 - __unnamed_1)
__unnamed_1:
        /*0072*/ 	.byte	0x76, 0x6f, 0x69, 0x64, 0x20, 0x63, 0x75, 0x74, 0x6c, 0x61, 0x73, 0x73, 0x3a, 0x3a, 0x67, 0x65
        /* <DEDUP_REMOVED lines=179> */
        /*0bb2*/ 	.byte	0x74, 0x79, 0x5d, 0x00
.L_0:


//--------------------- .nv.shared._ZN7cutlass13device_kernelINS_4gemm6kernel13GemmUniversalIN4cute5tupleIJiiiiEEENS1_10collective13CollectiveMmaINS1_34MainloopSm90TmaGmmaWarpSpecializedILi3ENS5_IJNS4_1CILi1EEESB_SB_EEENS1_32KernelTmaWarpSpecializedPingpongEEENS5_IJNSA_ILi64EEESF_SF_EEENS_6half_tENS5_IJlSB_lEEESH_SI_NS4_8TiledMMAINS4_8MMA_AtomIJNS4_4SM904GMMA25MMA_64x64x16_F32F16F16_SSILNSM_5MajorE0ELSO_0ELNSM_7ScaleInE1ELSP_1EEEEEENS4_6LayoutISC_NS5_IJNSA_ILi0EEEST_ST_EEEEENS5_IJNS4_10UnderscoreESW_SW_EEEEENS4_13SM90_TMA_LOADENS4_14ComposedLayoutINS4_7SwizzleILi3ELi4ELi3EEENS4_18smem_ptr_flag_bitsILi16EEENSS_INS5_IJNSA_ILi8EEESF_EEENS5_IJSF_SB_EEEEEEEvNS4_8identityESZ_S19_vS1A_EENS_8epilogue10collective6detail29Sm90TmaWarpSpecializedAdapterINS1D_15DefaultEpilogueISH_SI_SI_NS1C_6thread17LinearCombinationISH_Li1EffLNS1H_9ScaleType4KindE0ELNS_15FloatRoundStyleE2ESH_EENS1_15EpilogueDefaultEEEEEvvEEEEvNT_6ParamsE --------------------------
	.section	.nv.shared._ZN7cutlass13device_kernelINS_4gemm6kernel13GemmUniversalIN4cute5tupleIJiiiiEEENS1_10collective13CollectiveMmaINS1_34MainloopSm90TmaGmmaWarpSpecializedILi3ENS5_IJNS4_1CILi1EEESB_SB_EEENS1_32KernelTmaWarpSpecializedPingpongEEENS5_IJNSA_ILi64EEESF_SF_EEENS_6half_tENS5_IJlSB_lEEESH_SI_NS4_8TiledMMAINS4_8MMA_AtomIJNS4_4SM904GMMA25MMA_64x64x16_F32F16F16_SSILNSM_5MajorE0ELSO_0ELNSM_7ScaleInE1ELSP_1EEEEEENS4_6LayoutISC_NS5_IJNSA_ILi0EEEST_ST_EEEEENS5_IJNS4_10UnderscoreESW_SW_EEEEENS4_13SM90_TMA_LOADENS4_14ComposedLayoutINS4_7SwizzleILi3ELi4ELi3EEENS4_18smem_ptr_flag_bitsILi16EEENSS_INS5_IJNSA_ILi8EEESF_EEENS5_IJSF_SB_EEEEEEEvNS4_8identityESZ_S19_vS1A_EENS_8epilogue10collective6detail29Sm90TmaWarpSpecializedAdapterINS1D_15DefaultEpilogueISH_SI_SI_NS1C_6thread17LinearCombinationISH_Li1EffLNS1H_9ScaleType4KindE0ELNS_15FloatRoundStyleE2ESH_EENS1_15EpilogueDefaultEEEEEvvEEEEvNT_6ParamsE,"aw",@nobits
	.sectionflags	@""
	.align	16
	.zero		1024


//--------------------- .nv.shared.reserved.0     --------------------------
	.section	.nv.shared.reserved.0,"aw",@nobits
	.weak		__nv_reservedSMEM_offset_0_alias
	.size		__nv_reservedSMEM_offset_0_alias, 0, 0
	.other		__nv_reservedSMEM_offset_0_alias,@"STO_CUDA_RESERVED_SHARED STV_DEFAULT"
__nv_reservedSMEM_offset_0_alias:
	.zero		0


//--------------------- .nv.global                --------------------------
	.section	.nv.global,"aw",@nobits
.nv.global:
	.type		_ZN40_INTERNAL_c0b6ae24_4_k_cu_f0dc98d6_210704cute1_E,@object
	.size		_ZN40_INTERNAL_c0b6ae24_4_k_cu_f0dc98d6_210704cute1_E,(_ZN40_INTERNAL_c0b6ae24_4_k_cu_f0dc98d6_210704cuda3std3__45__cpo6cbeginE - _ZN40_INTERNAL_c0b6ae24_4_k_cu_f0dc98d6_210704cute1_E)
_ZN40_INTERNAL_c0b6ae24_4_k_cu_f0dc98d6_210704cute1_E:
	.zero		1
	.type		_ZN40_INTERNAL_c0b6ae24_4_k_cu_f0dc98d6_210704cuda3std3__45__cpo6cbeginE,@object
	.size		_ZN40_INTERNAL_c0b6ae24_4_k_cu_f0dc98d6_210704cuda3std3__45__cpo6cbeginE,(_ZN40_INTERNAL_c0b6ae24_4_k_cu_f0dc98d6_210704cuda3std3__48in_placeE - _ZN40_INTERNAL_c0b6ae24_4_k_cu_f0dc98d6_210704cuda3std3__45__cpo6cbeginE)
_ZN40_INTERNAL_c0b6ae24_4_k_cu_f0dc98d6_210704cuda3std3__45__cpo6cbeginE:
	.zero		1
	.type		_ZN40_INTERNAL_c0b6ae24_4_k_cu_f0dc98d6_210704cuda3std3__48in_placeE,@object
	.size		_ZN40_INTERNAL_c0b6ae24_4_k_cu_f0dc98d6_210704cuda3std3__48in_placeE,(_ZN40_INTERNAL_c0b6ae24_4_k_cu_f0dc98d6_210704cuda3std6ranges3__45__cpo9iter_moveE - _ZN40_INTERNAL_c0b6ae24_4_k_cu_f0dc98d6_210704cuda3std3__48in_placeE)
_ZN40_INTERNAL_c0b6ae24_4_k_cu_f0dc98d6_210704cuda3std3__48in_placeE:
	.zero		1
	.type		_ZN40_INTERNAL_c0b6ae24_4_k_cu_f0dc98d6_210704cuda3std6ranges3__45__cpo9iter_moveE,@object
	.size		_ZN40_INTERNAL_c0b6ae24_4_k_cu_f0dc98d6_210704cuda3std6ranges3__45__cpo9iter_moveE,(_ZN40_INTERNAL_c0b6ae24_4_k_cu_f0dc98d6_210704cuda3std3__45__cpo5beginE - _ZN40_INTERNAL_c0b6ae24_4_k_cu_f0dc98d6_210704cuda3std6ranges3__45__cpo9iter_moveE)
_ZN40_INTERNAL_c0b6ae24_4_k_cu_f0dc98d6_210704cuda3std6ranges3__45__cpo9iter_moveE:
	.zero		1
	.type		_ZN40_INTERNAL_c0b6ae24_4_k_cu_f0dc98d6_210704cuda3std3__45__cpo5beginE,@object
	.size		_ZN40_INTERNAL_c0b6ae24_4_k_cu_f0dc98d6_210704cuda3std3__45__cpo5beginE,(_ZN40_INTERNAL_c0b6ae24_4_k_cu_f0dc98d6_210704cuda3std3__442_GLOBAL__N__c0b6ae24_4_k_cu_f0dc98d6_210706ignoreE - _ZN40_INTERNAL_c0b6ae24_4_k_cu_f0dc98d6_210704cuda3std3__45__cpo5beginE)
_ZN40_INTERNAL_c0b6ae24_4_k_cu_f0dc98d6_210704cuda3std3__45__cpo5beginE:
	.zero		1
	.type		_ZN40_INTERNAL_c0b6ae24_4_k_cu_f0dc98d6_210704cuda3std3__442_GLOBAL__N__c0b6ae24_4_k_cu_f0dc98d6_210706ignoreE,@object
	.size		_ZN40_INTERNAL_c0b6ae24_4_k_cu_f0dc98d6_210704cuda3std3__442_GLOBAL__N__c0b6ae24_4_k_cu_f0dc98d6_210706ignoreE,(_ZN40_INTERNAL_c0b6ae24_4_k_cu_f0dc98d6_210704cute7productE - _ZN40_INTERNAL_c0b6ae24_4_k_cu_f0dc98d6_210704cuda3std3__442_GLOBAL__N__c0b6ae24_4_k_cu_f0dc98d6_210706ignoreE)
_ZN40_INTERNAL_c0b6ae24_4_k_cu_f0dc98d6_210704cuda3std3__442_GLOBAL__N__c0b6ae24_4_k_cu_f0dc98d6_210706ignoreE:
	.zero		1
	.type		_ZN40_INTERNAL_c0b6ae24_4_k_cu_f0dc98d6_210704cute7productE,@object
	.size		_ZN40_INTERNAL_c0b6ae24_4_k_cu_f0dc98d6_210704cute7productE,(_ZN40_INTERNAL_c0b6ae24_4_k_cu_f0dc98d6_210704cuda3std3__45__cpo3endE - _ZN40_INTERNAL_c0b6ae24_4_k_cu_f0dc98d6_210704cute7productE)
_ZN40_INTERNAL_c0b6ae24_4_k_cu_f0dc98d6_210704cute7productE:
	.zero		1
	.type		_ZN40_INTERNAL_c0b6ae24_4_k_cu_f0dc98d6_210704cuda3std3__45__cpo3endE,@object
	.size		_ZN40_INTERNAL_c0b6ae24_4_k_cu_f0dc98d6_210704cuda3std3__45__cpo3endE,(_ZN40_INTERNAL_c0b6ae24_4_k_cu_f0dc98d6_210704cuda3std3__419piecewise_constructE - _ZN40_INTERNAL_c0b6ae24_4_k_cu_f0dc98d6_210704cuda3std3__45__cpo3endE)
_ZN40_INTERNAL_c0b6ae24_4_k_cu_f0dc98d6_210704cuda3std3__45__cpo3endE:
	.zero		1
	.type		_ZN40_INTERNAL_c0b6ae24_4_k_cu_f0dc98d6_210704cuda3std3__419piecewise_constructE,@object
	.size		_ZN40_INTERNAL_c0b6ae24_4_k_cu_f0dc98d6_210704cuda3std3__419piecewise_constructE,(_ZN40_INTERNAL_c0b6ae24_4_k_cu_f0dc98d6_210704cuda3std3__45__cpo4cendE - _ZN40_INTERNAL_c0b6ae24_4_k_cu_f0dc98d6_210704cuda3std3__419piecewise_constructE)
_ZN40_INTERNAL_c0b6ae24_4_k_cu_f0dc98d6_210704cuda3std3__419piecewise_constructE:
	.zero		1
	.type		_ZN40_INTERNAL_c0b6ae24_4_k_cu_f0dc98d6_210704cuda3std3__45__cpo4cendE,@object
	.size		_ZN40_INTERNAL_c0b6ae24_4_k_cu_f0dc98d6_210704cuda3std3__45__cpo4cendE,(_ZN40_INTERNAL_c0b6ae24_4_k_cu_f0dc98d6_210704cuda3std6ranges3__45__cpo4swapE - _ZN40_INTERNAL_c0b6ae24_4_k_cu_f0dc98d6_210704cuda3std3__45__cpo4cendE)
_ZN40_INTERNAL_c0b6ae24_4_k_cu_f0dc98d6_210704cuda3std3__45__cpo4cendE:
	.zero		1
	.type		_ZN40_INTERNAL_c0b6ae24_4_k_cu_f0dc98d6_210704cuda3std6ranges3__45__cpo4swapE,@object
	.size		_ZN40_INTERNAL_c0b6ae24_4_k_cu_f0dc98d6_210704cuda3std6ranges3__45__cpo4swapE,(.L_8 - _ZN40_INTERNAL_c0b6ae24_4_k_cu_f0dc98d6_210704cuda3std6ranges3__45__cpo4swapE)
_ZN40_INTERNAL_c0b6ae24_4_k_cu_f0dc98d6_210704cuda3std6ranges3__45__cpo4swapE:
	.zero		1
.L_8:


//--------------------- .nv.constant0._ZN7cutlass13device_kernelINS_4gemm6kernel13GemmUniversalIN4cute5tupleIJiiiiEEENS1_10collective13CollectiveMmaINS1_34MainloopSm90TmaGmmaWarpSpecializedILi3ENS5_IJNS4_1CILi1EEESB_SB_EEENS1_32KernelTmaWarpSpecializedPingpongEEENS5_IJNSA_ILi64EEESF_SF_EEENS_6half_tENS5_IJlSB_lEEESH_SI_NS4_8TiledMMAINS4_8MMA_AtomIJNS4_4SM904GMMA25MMA_64x64x16_F32F16F16_SSILNSM_5MajorE0ELSO_0ELNSM_7ScaleInE1ELSP_1EEEEEENS4_6LayoutISC_NS5_IJNSA_ILi0EEEST_ST_EEEEENS5_IJNS4_10UnderscoreESW_SW_EEEEENS4_13SM90_TMA_LOADENS4_14ComposedLayoutINS4_7SwizzleILi3ELi4ELi3EEENS4_18smem_ptr_flag_bitsILi16EEENSS_INS5_IJNSA_ILi8EEESF_EEENS5_IJSF_SB_EEEEEEEvNS4_8identityESZ_S19_vS1A_EENS_8epilogue10collective6detail29Sm90TmaWarpSpecializedAdapterINS1D_15DefaultEpilogueISH_SI_SI_NS1C_6thread17LinearCombinationISH_Li1EffLNS1H_9ScaleType4KindE0ELNS_15FloatRoundStyleE2ESH_EENS1_15EpilogueDefaultEEEEEvvEEEEvNT_6ParamsE --------------------------
	.section	.nv.constant0._ZN7cutlass13device_kernelINS_4gemm6kernel13GemmUniversalIN4cute5tupleIJiiiiEEENS1_10collective13CollectiveMmaINS1_34MainloopSm90TmaGmmaWarpSpecializedILi3ENS5_IJNS4_1CILi1EEESB_SB_EEENS1_32KernelTmaWarpSpecializedPingpongEEENS5_IJNSA_ILi64EEESF_SF_EEENS_6half_tENS5_IJlSB_lEEESH_SI_NS4_8TiledMMAINS4_8MMA_AtomIJNS4_4SM904GMMA25MMA_64x64x16_F32F16F16_SSILNSM_5MajorE0ELSO_0ELNSM_7ScaleInE1ELSP_1EEEEEENS4_6LayoutISC_NS5_IJNSA_ILi0EEEST_ST_EEEEENS5_IJNS4_10UnderscoreESW_SW_EEEEENS4_13SM90_TMA_LOADENS4_14ComposedLayoutINS4_7SwizzleILi3ELi4ELi3EEENS4_18smem_ptr_flag_bitsILi16EEENSS_INS5_IJNSA_ILi8EEESF_EEENS5_IJSF_SB_EEEEEEEvNS4_8identityESZ_S19_vS1A_EENS_8epilogue10collective6detail29Sm90TmaWarpSpecializedAdapterINS1D_15DefaultEpilogueISH_SI_SI_NS1C_6thread17LinearCombinationISH_Li1EffLNS1H_9ScaleType4KindE0ELNS_15FloatRoundStyleE2ESH_EENS1_15EpilogueDefaultEEEEEvvEEEEvNT_6ParamsE,"a",@progbits
	.sectionflags	@""
	.align	4
.nv.constant0._ZN7cutlass13device_kernelINS_4gemm6kernel13GemmUniversalIN4cute5tupleIJiiiiEEENS1_10collective13CollectiveMmaINS1_34MainloopSm90TmaGmmaWarpSpecializedILi3ENS5_IJNS4_1CILi1EEESB_SB_EEENS1_32KernelTmaWarpSpecializedPingpongEEENS5_IJNSA_ILi64EEESF_SF_EEENS_6half_tENS5_IJlSB_lEEESH_SI_NS4_8TiledMMAINS4_8MMA_AtomIJNS4_4SM904GMMA25MMA_64x64x16_F32F16F16_SSILNSM_5MajorE0ELSO_0ELNSM_7ScaleInE1ELSP_1EEEEEENS4_6LayoutISC_NS5_IJNSA_ILi0EEEST_ST_EEEEENS5_IJNS4_10UnderscoreESW_SW_EEEEENS4_13SM90_TMA_LOADENS4_14ComposedLayoutINS4_7SwizzleILi3ELi4ELi3EEENS4_18smem_ptr_flag_bitsILi16EEENSS_INS5_IJNSA_ILi8EEESF_EEENS5_IJSF_SB_EEEEEEEvNS4_8identityESZ_S19_vS1A_EENS_8epilogue10collective6detail29Sm90TmaWarpSpecializedAdapterINS1D_15DefaultEpilogueISH_SI_SI_NS1C_6thread17LinearCombinationISH_Li1EffLNS1H_9ScaleType4KindE0ELNS_15FloatRoundStyleE2ESH_EENS1_15EpilogueDefaultEEEEEvvEEEEvNT_6ParamsE:
	.zero		1664


//--------------------- SYMBOLS --------------------------

	.type		.nv.reservedSmem.offset0,@object
	.size		.nv.reservedSmem.offset0,0x4
	.type		__assertfail,@function
